// auto-generated by cutlass_sweep.gemm — config: {"arch": "sm_90", "cluster_m": 1, "cluster_n": 1, "dtype": "e5m2", "dtype_b": "e5m2", "layout": "nt", "stages": 7, "tile_k": 32, "tile_m": 256, "tile_n": 64}
#include "cutlass/cutlass.h"
#include "cutlass/gemm/collective/collective_builder.hpp"
#include "cutlass/gemm/device/gemm_universal_adapter.h"
#include "cutlass/gemm/kernel/gemm_universal.hpp"
#include "cutlass/epilogue/collective/collective_builder.hpp"

using ElemA = cutlass::float_e5m2_t;
using ElemB = cutlass::float_e5m2_t;
using ElemCD = cutlass::float_e5m2_t;
using Acc  = float;
using TileShape    = cute::Shape<cute::_256, cute::_64, cute::_32>;
using ClusterShape = cute::Shape<cute::_1, cute::_1, cute::_1>;

using CollectiveEpilogue = typename cutlass::epilogue::collective::CollectiveBuilder<
    cutlass::arch::Sm90, cutlass::arch::OpClassTensorOp,
    TileShape, ClusterShape,
    cutlass::epilogue::collective::EpilogueTileAuto,
    Acc, Acc,
    ElemCD, cutlass::layout::RowMajor, 128 / cutlass::sizeof_bits<ElemCD>::value,
    ElemCD, cutlass::layout::RowMajor, 128 / cutlass::sizeof_bits<ElemCD>::value,
    cutlass::epilogue::collective::EpilogueScheduleAuto
  >::CollectiveOp;

using CollectiveMainloop = typename cutlass::gemm::collective::CollectiveBuilder<
    cutlass::arch::Sm90, cutlass::arch::OpClassTensorOp,
    ElemA, cutlass::layout::RowMajor, 128 / cutlass::sizeof_bits<ElemA>::value,
    ElemB, cutlass::layout::ColumnMajor, 128 / cutlass::sizeof_bits<ElemB>::value,
    Acc,
    TileShape, ClusterShape,
    cutlass::gemm::collective::StageCount<7>,
    cutlass::gemm::collective::KernelScheduleAuto
  >::CollectiveOp;

using GemmKernel = cutlass::gemm::kernel::GemmUniversal<
    cute::Shape<int,int,int,int>,
    CollectiveMainloop,
    CollectiveEpilogue
>;
using Gemm = cutlass::gemm::device::GemmUniversalAdapter<GemmKernel>;

// Force the device kernel symbol into the cubin without needing a host main.
auto* _anchor = &cutlass::device_kernel<GemmKernel>;


// ===== COMPILED SASS (sm_90a) =====

	.target	sm_90a

	.elftype	@"ET_EXEC"


//--------------------- .note.nv.tkinfo           --------------------------
	.section	.note.nv.tkinfo,"",@"SHT_NOTE"
	.sectionflags	@"SHF_NOTE_NV_TKINFO"
	.tkinfo
        /*0018*/ 	.word	0x00000002
        /*0030*/ 	.string	""
        /*0030*/ 	.string	"ptxas"
        /*0030*/ 	.string	"Cuda compilation tools, release 13.0, V13.0.88"
        /*0030*/ 	.string	"Build cuda_13.0.r13.0/compiler.36424714_0"
        /*0030*/ 	.string	"-arch sm_90a -m 64 "



//--------------------- .note.nv.cuinfo           --------------------------
	.section	.note.nv.cuinfo,"",@"SHT_NOTE"
	.sectionflags	@"SHF_NOTE_NV_CUINFO"
        /*0018*/ 	.short	0x0002
        /*001a*/ 	.short	0x005a
        /*001c*/ 	.short	0x0082
	.zero		2


//--------------------- .nv.info                  --------------------------
	.section	.nv.info,"",@"SHT_CUDA_INFO"
	.align	4


	//----- nvinfo : EIATTR_REGCOUNT
	.align		4
        /*0000*/ 	.byte	0x04, 0x2f
        /*0002*/ 	.short	(.L_12 - .L_11)
	.align		4
.L_11:
        /*0004*/ 	.word	index@(_ZN7cutlass13device_kernelINS_4gemm6kernel13GemmUniversalIN4cute5tupleIJiiiiEEENS1_10collective13CollectiveMmaINS1_37MainloopSm90TmaGmmaWarpSpecializedFP8ILi7ENS5_IJNS4_1CILi1EEESB_SB_EEENS1_35KernelTmaWarpSpecializedCooperativeEEENS5_IJNSA_ILi256EEENSA_ILi64EEENSA_ILi32EEEEEENS_12float_e5m2_tENS5_IJlSB_lEEESJ_SK_NS4_8TiledMMAINS4_8MMA_AtomIJNS4_4SM904GMMA30MMA_64x64x32_F32E5M2E5M2_SS_TNILNSO_7ScaleInE1ELSQ_1EEEEEENS4_6LayoutINS5_IJNSA_ILi2EEESB_SB_EEENS5_IJSB_NSA_ILi0EEESW_EEEEENS5_IJNS4_10UnderscoreESZ_SZ_EEEEENS4_13SM90_TMA_LOADENS4_14ComposedLayoutINS4_7SwizzleILi1ELi4ELi3EEENS4_18smem_ptr_flag_bitsILi8EEENST_INS5_IJNSA_ILi8EEESH_EEENS5_IJSH_SB_EEEEEEEvNS4_8identityES12_S1C_vS1D_EENS_8epilogue10collective6detail29Sm90TmaWarpSpecializedAdapterINS1G_15DefaultEpilogueISJ_SK_SK_NS1F_6thread17LinearCombinationISJ_Li1EffLNS1K_9ScaleType4KindE0ELNS_15FloatRoundStyleE2ESJ_EENS1_15EpilogueDefaultEEEEEvvEEEEvNT_6ParamsE)
        /*0008*/ 	.word	0x000000a8


	//----- nvinfo : EIATTR_FRAME_SIZE
	.align		4
.L_12:
        /*000c*/ 	.byte	0x04, 0x11
        /*000e*/ 	.short	(.L_14 - .L_13)
	.align		4
.L_13:
        /*0010*/ 	.word	index@(_ZN7cutlass13device_kernelINS_4gemm6kernel13GemmUniversalIN4cute5tupleIJiiiiEEENS1_10collective13CollectiveMmaINS1_37MainloopSm90TmaGmmaWarpSpecializedFP8ILi7ENS5_IJNS4_1CILi1EEESB_SB_EEENS1_35KernelTmaWarpSpecializedCooperativeEEENS5_IJNSA_ILi256EEENSA_ILi64EEENSA_ILi32EEEEEENS_12float_e5m2_tENS5_IJlSB_lEEESJ_SK_NS4_8TiledMMAINS4_8MMA_AtomIJNS4_4SM904GMMA30MMA_64x64x32_F32E5M2E5M2_SS_TNILNSO_7ScaleInE1ELSQ_1EEEEEENS4_6LayoutINS5_IJNSA_ILi2EEESB_SB_EEENS5_IJSB_NSA_ILi0EEESW_EEEEENS5_IJNS4_10UnderscoreESZ_SZ_EEEEENS4_13SM90_TMA_LOADENS4_14ComposedLayoutINS4_7SwizzleILi1ELi4ELi3EEENS4_18smem_ptr_flag_bitsILi8EEENST_INS5_IJNSA_ILi8EEESH_EEENS5_IJSH_SB_EEEEEEEvNS4_8identityES12_S1C_vS1D_EENS_8epilogue10collective6detail29Sm90TmaWarpSpecializedAdapterINS1G_15DefaultEpilogueISJ_SK_SK_NS1F_6thread17LinearCombinationISJ_Li1EffLNS1K_9ScaleType4KindE0ELNS_15FloatRoundStyleE2ESJ_EENS1_15EpilogueDefaultEEEEEvvEEEEvNT_6ParamsE)
        /*0014*/ 	.word	0x00000000


	//----- nvinfo : EIATTR_MIN_STACK_SIZE
	.align		4
.L_14:
        /*0018*/ 	.byte	0x04, 0x12
        /*001a*/ 	.short	(.L_16 - .L_15)
	.align		4
.L_15:
        /*001c*/ 	.word	index@(_ZN7cutlass13device_kernelINS_4gemm6kernel13GemmUniversalIN4cute5tupleIJiiiiEEENS1_10collective13CollectiveMmaINS1_37MainloopSm90TmaGmmaWarpSpecializedFP8ILi7ENS5_IJNS4_1CILi1EEESB_SB_EEENS1_35KernelTmaWarpSpecializedCooperativeEEENS5_IJNSA_ILi256EEENSA_ILi64EEENSA_ILi32EEEEEENS_12float_e5m2_tENS5_IJlSB_lEEESJ_SK_NS4_8TiledMMAINS4_8MMA_AtomIJNS4_4SM904GMMA30MMA_64x64x32_F32E5M2E5M2_SS_TNILNSO_7ScaleInE1ELSQ_1EEEEEENS4_6LayoutINS5_IJNSA_ILi2EEESB_SB_EEENS5_IJSB_NSA_ILi0EEESW_EEEEENS5_IJNS4_10UnderscoreESZ_SZ_EEEEENS4_13SM90_TMA_LOADENS4_14ComposedLayoutINS4_7SwizzleILi1ELi4ELi3EEENS4_18smem_ptr_flag_bitsILi8EEENST_INS5_IJNSA_ILi8EEESH_EEENS5_IJSH_SB_EEEEEEEvNS4_8identityES12_S1C_vS1D_EENS_8epilogue10collective6detail29Sm90TmaWarpSpecializedAdapterINS1G_15DefaultEpilogueISJ_SK_SK_NS1F_6thread17LinearCombinationISJ_Li1EffLNS1K_9ScaleType4KindE0ELNS_15FloatRoundStyleE2ESJ_EENS1_15EpilogueDefaultEEEEEvvEEEEvNT_6ParamsE)
        /*0020*/ 	.word	0x00000000
.L_16:


//--------------------- .nv.compat                --------------------------
	.section	.nv.compat,"",@"SHT_CUDA_COMPAT_INFO"
	.align	4
        /*0000*/ 	.byte	0x02, 0x09, 0x01, 0x00, 0x02, 0x02, 0x04, 0x00, 0x02, 0x05, 0x05, 0x00, 0x03, 0x07, 0x01, 0x01
        /*0010*/ 	.byte	0x02, 0x03, 0x01, 0x00, 0x02, 0x06, 0x01, 0x00, 0x04, 0x0b, 0x08, 0x00, 0x00, 0x00, 0x00, 0x00
        /*0020*/ 	.byte	0x00, 0x00, 0x00, 0x00


//--------------------- .nv.info._ZN7cutlass13device_kernelINS_4gemm6kernel13GemmUniversalIN4cute5tupleIJiiiiEEENS1_10collective13CollectiveMmaINS1_37MainloopSm90TmaGmmaWarpSpecializedFP8ILi7ENS5_IJNS4_1CILi1EEESB_SB_EEENS1_35KernelTmaWarpSpecializedCooperativeEEENS5_IJNSA_ILi256EEENSA_ILi64EEENSA_ILi32EEEEEENS_12float_e5m2_tENS5_IJlSB_lEEESJ_SK_NS4_8TiledMMAINS4_8MMA_AtomIJNS4_4SM904GMMA30MMA_64x64x32_F32E5M2E5M2_SS_TNILNSO_7ScaleInE1ELSQ_1EEEEEENS4_6LayoutINS5_IJNSA_ILi2EEESB_SB_EEENS5_IJSB_NSA_ILi0EEESW_EEEEENS5_IJNS4_10UnderscoreESZ_SZ_EEEEENS4_13SM90_TMA_LOADENS4_14ComposedLayoutINS4_7SwizzleILi1ELi4ELi3EEENS4_18smem_ptr_flag_bitsILi8EEENST_INS5_IJNSA_ILi8EEESH_EEENS5_IJSH_SB_EEEEEEEvNS4_8identityES12_S1C_vS1D_EENS_8epilogue10collective6detail29Sm90TmaWarpSpecializedAdapterINS1G_15DefaultEpilogueISJ_SK_SK_NS1F_6thread17LinearCombinationISJ_Li1EffLNS1K_9ScaleType4KindE0ELNS_15FloatRoundStyleE2ESJ_EENS1_15EpilogueDefaultEEEEEvvEEEEvNT_6ParamsE --------------------------
	.section	.nv.info._ZN7cutlass13device_kernelINS_4gemm6kernel13GemmUniversalIN4cute5tupleIJiiiiEEENS1_10collective13CollectiveMmaINS1_37MainloopSm90TmaGmmaWarpSpecializedFP8ILi7ENS5_IJNS4_1CILi1EEESB_SB_EEENS1_35KernelTmaWarpSpecializedCooperativeEEENS5_IJNSA_ILi256EEENSA_ILi64EEENSA_ILi32EEEEEENS_12float_e5m2_tENS5_IJlSB_lEEESJ_SK_NS4_8TiledMMAINS4_8MMA_AtomIJNS4_4SM904GMMA30MMA_64x64x32_F32E5M2E5M2_SS_TNILNSO_7ScaleInE1ELSQ_1EEEEEENS4_6LayoutINS5_IJNSA_ILi2EEESB_SB_EEENS5_IJSB_NSA_ILi0EEESW_EEEEENS5_IJNS4_10UnderscoreESZ_SZ_EEEEENS4_13SM90_TMA_LOADENS4_14ComposedLayoutINS4_7SwizzleILi1ELi4ELi3EEENS4_18smem_ptr_flag_bitsILi8EEENST_INS5_IJNSA_ILi8EEESH_EEENS5_IJSH_SB_EEEEEEEvNS4_8identityES12_S1C_vS1D_EENS_8epilogue10collective6detail29Sm90TmaWarpSpecializedAdapterINS1G_15DefaultEpilogueISJ_SK_SK_NS1F_6thread17LinearCombinationISJ_Li1EffLNS1K_9ScaleType4KindE0ELNS_15FloatRoundStyleE2ESJ_EENS1_15EpilogueDefaultEEEEEvvEEEEvNT_6ParamsE,"",@"SHT_CUDA_INFO"
	.sectionflags	@""
	.align	4


	//----- nvinfo : EIATTR_CUDA_API_VERSION
	.align		4
        /*0000*/ 	.byte	0x04, 0x37
        /*0002*/ 	.short	(.L_18 - .L_17)
.L_17:
        /*0004*/ 	.word	0x00000082


	//----- nvinfo : EIATTR_KPARAM_INFO
	.align		4
.L_18:
        /*0008*/ 	.byte	0x04, 0x17
        /*000a*/ 	.short	(.L_20 - .L_19)
.L_19:
        /*000c*/ 	.word	0x00000000
        /*0010*/ 	.short	0x0000
        /*0012*/ 	.short	0x0070
        /*0014*/ 	.byte	0x00, 0xf0, 0x01, 0x10


	//----- nvinfo : EIATTR_SPARSE_MMA_MASK
	.align		4
.L_20:
        /*0018*/ 	.byte	0x03, 0x50
        /*001a*/ 	.short	0x0000


	//----- nvinfo : EIATTR_MAXREG_COUNT
	.align		4
        /*001c*/ 	.byte	0x03, 0x1b
        /*001e*/ 	.short	0x00a8


	//----- nvinfo : EIATTR_NUM_BARRIERS
	.align		4
        /*0020*/ 	.byte	0x02, 0x4c
        /*0022*/ 	.byte	0x01
	.zero		1


	//----- nvinfo : EIATTR_MERCURY_ISA_VERSION
	.align		4
        /*0024*/ 	.byte	0x03, 0x5f
        /*0026*/ 	.short	0x0101


	//----- nvinfo : EIATTR_INT_WARP_WIDE_INSTR_OFFSETS
	.align		4
        /*0028*/ 	.byte	0x04, 0x31
        /*002a*/ 	.short	(.L_22 - .L_21)


	//   ....[0]....
.L_21:
        /*002c*/ 	.word	0x00000430


	//   ....[1]....
        /*0030*/ 	.word	0x00000440


	//   ....[2]....
        /*0034*/ 	.word	0x00000530


	//----- nvinfo : EIATTR_COOP_GROUP_MASK_REGIDS
	.align		4
.L_22:
        /*0038*/ 	.byte	0x04, 0x29
        /*003a*/ 	.short	(.L_24 - .L_23)


	//   ....[0]....
.L_23:
        /*003c*/ 	.word	0xffffffff


	//   ....[1]....
        /*0040*/ 	.word	0xffffffff


	//   ....[2]....
        /*0044*/ 	.word	0xffffffff


	//   ....[3]....
        /*0048*/ 	.word	0xffffffff


	//   ....[4]....
        /*004c*/ 	.word	0xffffffff


	//----- nvinfo : EIATTR_COOP_GROUP_INSTR_OFFSETS
	.align		4
.L_24:
        /*0050*/ 	.byte	0x04, 0x28
        /*0052*/ 	.short	(.L_26 - .L_25)


	//   ....[0]....
.L_25:
        /*0054*/ 	.word	0x00000060


	//   ....[1]....
        /*0058*/ 	.word	0x00000070


	//   ....[2]....
        /*005c*/ 	.word	0x00000130


	//   ....[3]....
        /*0060*/ 	.word	0x00000320


	//   ....[4]....
        /*0064*/ 	.word	0x00001020


	//----- nvinfo : EIATTR_REG_RECONFIG
	.align		4
.L_26:
        /*0068*/ 	.byte	0x01, 0x54
	.zero		2


	//----- nvinfo : EIATTR_MBARRIER_INSTR_OFFSETS
	.align		4
        /*006c*/ 	.byte	0x04, 0x39
        /*006e*/ 	.short	(.L_28 - .L_27)


	//   ....[0]....
.L_27:
        /*0070*/ 	.word	0x00000230
        /*0074*/ 	.word	0x000000ff
        /*0078*/ 	.word	0x00000000
        /*007c*/ 	.short	0x0100
        /*007e*/ 	.byte	0x08
	.zero		1


	//   ....[1]....
        /*0080*/ 	.word	0x00000240
        /*0084*/ 	.word	0x000000ff
        /*0088*/ 	.word	0x00000038
        /*008c*/ 	.short	0x0100
        /*008e*/ 	.byte	0x08
	.zero		1


	//   ....[2]....
        /*0090*/ 	.word	0x00000250
        /*0094*/ 	.word	0x000000ff
        /*0098*/ 	.word	0x00000008
        /*009c*/ 	.short	0x0100
        /*009e*/ 	.byte	0x08
	.zero		1


	//   ....[3]....
        /*00a0*/ 	.word	0x00000260
        /*00a4*/ 	.word	0x000000ff
        /*00a8*/ 	.word	0x00000040
        /*00ac*/ 	.short	0x0100
        /*00ae*/ 	.byte	0x08
	.zero		1


	//   ....[4]....
        /*00b0*/ 	.word	0x00000270
        /*00b4*/ 	.word	0x000000ff
        /*00b8*/ 	.word	0x00000010
        /*00bc*/ 	.short	0x0100
        /*00be*/ 	.byte	0x08
	.zero		1


	//   ....[5]....
        /*00c0*/ 	.word	0x00000280
        /*00c4*/ 	.word	0x000000ff
        /*00c8*/ 	.word	0x00000048
        /*00cc*/ 	.short	0x0100
        /*00ce*/ 	.byte	0x08
	.zero		1


	//   ....[6]....
        /*00d0*/ 	.word	0x00000290
        /*00d4*/ 	.word	0x000000ff
        /*00d8*/ 	.word	0x00000018
        /*00dc*/ 	.short	0x0100
        /*00de*/ 	.byte	0x08
	.zero		1


	//   ....[7]....
        /*00e0*/ 	.word	0x000002a0
        /*00e4*/ 	.word	0x000000ff
        /*00e8*/ 	.word	0x00000050
        /*00ec*/ 	.short	0x0100
        /*00ee*/ 	.byte	0x08
	.zero		1


	//   ....[8]....
        /*00f0*/ 	.word	0x000002b0
        /*00f4*/ 	.word	0x000000ff
        /*00f8*/ 	.word	0x00000020
        /*00fc*/ 	.short	0x0100
        /*00fe*/ 	.byte	0x08
	.zero		1


	//   ....[9]....
        /*0100*/ 	.word	0x000002c0
        /*0104*/ 	.word	0x000000ff
        /*0108*/ 	.word	0x00000058
        /*010c*/ 	.short	0x0100
        /*010e*/ 	.byte	0x08
	.zero		1


	//   ....[10]....
        /*0110*/ 	.word	0x000002d0
        /*0114*/ 	.word	0x000000ff
        /*0118*/ 	.word	0x00000028
        /*011c*/ 	.short	0x0100
        /*011e*/ 	.byte	0x08
	.zero		1


	//   ....[11]....
        /*0120*/ 	.word	0x000002e0
        /*0124*/ 	.word	0x000000ff
        /*0128*/ 	.word	0x00000060
        /*012c*/ 	.short	0x0100
        /*012e*/ 	.byte	0x08
	.zero		1


	//   ....[12]....
        /*0130*/ 	.word	0x000002f0
        /*0134*/ 	.word	0x000000ff
        /*0138*/ 	.word	0x00000030
        /*013c*/ 	.short	0x0100
        /*013e*/ 	.byte	0x08
	.zero		1


	//   ....[13]....
        /*0140*/ 	.word	0x00000300
        /*0144*/ 	.word	0x000000ff
        /*0148*/ 	.word	0x00000068
        /*014c*/ 	.short	0x0100
        /*014e*/ 	.byte	0x08
	.zero		1


	//   ....[14]....
        /*0150*/ 	.word	0x00000580
        /*0154*/ 	.word	0x000000ff
        /*0158*/ 	.word	0x00000080
        /*015c*/ 	.short	0x0100
        /*015e*/ 	.byte	0x06
	.zero		1


	//   ....[15]....
        /*0160*/ 	.word	0x000005e0
        /*0164*/ 	.word	0x000000ff
        /*0168*/ 	.word	0x00000088
        /*016c*/ 	.short	0x0100
        /*016e*/ 	.byte	0x06
	.zero		1


	//   ....[16]....
        /*0170*/ 	.word	0x00001550
        /*0174*/ 	.word	0x000000ff
        /*0178*/ 	.word	0x00000000
        /*017c*/ 	.short	0x010a
        /*017e*/ 	.byte	0x07
	.zero		1


	//   ....[17]....
        /*0180*/ 	.word	0x000015b0
        /*0184*/ 	.word	0x000000ff
        /*0188*/ 	.word	0x00000000
        /*018c*/ 	.short	0x010a
        /*018e*/ 	.byte	0x07
	.zero		1


	//   ....[18]....
        /*0190*/ 	.word	0x00001ec0
        /*0194*/ 	.word	0x000000ff
        /*0198*/ 	.word	0x00000000
        /*019c*/ 	.short	0x010a
        /*019e*/ 	.byte	0x0c
	.zero		1


	//   ....[19]....
        /*01a0*/ 	.word	0x00001f00
        /*01a4*/ 	.word	0x000000ff
        /*01a8*/ 	.word	0x00000000
        /*01ac*/ 	.short	0x010a
        /*01ae*/ 	.byte	0x0c
	.zero		1


	//   ....[20]....
        /*01b0*/ 	.word	0x00002520
        /*01b4*/ 	.word	0x000000ff
        /*01b8*/ 	.word	0x00000000
        /*01bc*/ 	.short	0x0101
        /*01be*/ 	.byte	0x08
	.zero		1


	//   ....[21]....
        /*01c0*/ 	.word	0x00002b90
        /*01c4*/ 	.word	0x000000ff
        /*01c8*/ 	.word	0x00000000
        /*01cc*/ 	.short	0x0101
        /*01ce*/ 	.byte	0x06
	.zero		1


	//   ....[22]....
        /*01d0*/ 	.word	0x000086c0
        /*01d4*/ 	.word	0x00000013
        /*01d8*/ 	.word	0x00000038
        /*01dc*/ 	.short	0x010a
        /*01de*/ 	.byte	0x3f
	.zero		1


	//   ....[23]....
        /*01e0*/ 	.word	0x00008aa0
        /*01e4*/ 	.word	0x00000008
        /*01e8*/ 	.word	0x00000088
        /*01ec*/ 	.short	0x0101
        /*01ee*/ 	.byte	0x3f
	.zero		1


	//   ....[24]....
        /*01f0*/ 	.word	0x00009190
        /*01f4*/ 	.word	0x00000006
        /*01f8*/ 	.word	0x00000000
        /*01fc*/ 	.short	0x010a
        /*01fe*/ 	.byte	0x3f
	.zero		1


	//   ....[25]....
        /*0200*/ 	.word	0x00009210
        /*0204*/ 	.word	0x00000007
        /*0208*/ 	.word	0x00000000
        /*020c*/ 	.short	0x010a
        /*020e*/ 	.byte	0x3f
	.zero		1


	//   ....[26]....
        /*0210*/ 	.word	0x000092a0
        /*0214*/ 	.word	0x00000006
        /*0218*/ 	.word	0x00000000
        /*021c*/ 	.short	0x010a
        /*021e*/ 	.byte	0x3f
	.zero		1


	//   ....[27]....
        /*0220*/ 	.word	0x00009330
        /*0224*/ 	.word	0x00000009
        /*0228*/ 	.word	0x00000000
        /*022c*/ 	.short	0x010a
        /*022e*/ 	.byte	0x3f
	.zero		1


	//   ....[28]....
        /*0230*/ 	.word	0x000093c0
        /*0234*/ 	.word	0x0000000a
        /*0238*/ 	.word	0x00000000
        /*023c*/ 	.short	0x010a
        /*023e*/ 	.byte	0x3f
	.zero		1


	//   ....[29]....
        /*0240*/ 	.word	0x00009450
        /*0244*/ 	.word	0x0000000b
        /*0248*/ 	.word	0x00000000
        /*024c*/ 	.short	0x010a
        /*024e*/ 	.byte	0x3f
	.zero		1


	//   ....[30]....
        /*0250*/ 	.word	0x000094e0
        /*0254*/ 	.word	0x00000003
        /*0258*/ 	.word	0x00000000
        /*025c*/ 	.short	0x010a
        /*025e*/ 	.byte	0x3f
	.zero		1


	//   ....[31]....
        /*0260*/ 	.word	0x00009550
        /*0264*/ 	.word	0x0000000b
        /*0268*/ 	.word	0x00000000
        /*026c*/ 	.short	0x010a
        /*026e*/ 	.byte	0x3f
	.zero		1


	//   ....[32]....
        /*0270*/ 	.word	0x000095b0
        /*0274*/ 	.word	0x0000000c
        /*0278*/ 	.word	0x00000000
        /*027c*/ 	.short	0x010a
        /*027e*/ 	.byte	0x3f
	.zero		1


	//   ....[33]....
        /*0280*/ 	.word	0x00009680
        /*0284*/ 	.word	0x00000013
        /*0288*/ 	.word	0x00000038
        /*028c*/ 	.short	0x010a
        /*028e*/ 	.byte	0x3f
	.zero		1


	//   ....[34]....
        /*0290*/ 	.word	0x00009760
        /*0294*/ 	.word	0x00000006
        /*0298*/ 	.word	0x00000000
        /*029c*/ 	.short	0x010a
        /*029e*/ 	.byte	0x3f
	.zero		1


	//   ....[35]....
        /*02a0*/ 	.word	0x000097b0
        /*02a4*/ 	.word	0x00000007
        /*02a8*/ 	.word	0x00000000
        /*02ac*/ 	.short	0x010a
        /*02ae*/ 	.byte	0x3f
	.zero		1


	//   ....[36]....
        /*02b0*/ 	.word	0x00009800
        /*02b4*/ 	.word	0x00000006
        /*02b8*/ 	.word	0x00000000
        /*02bc*/ 	.short	0x010a
        /*02be*/ 	.byte	0x3f
	.zero		1


	//   ....[37]....
        /*02c0*/ 	.word	0x00009850
        /*02c4*/ 	.word	0x00000009
        /*02c8*/ 	.word	0x00000000
        /*02cc*/ 	.short	0x010a
        /*02ce*/ 	.byte	0x3f
	.zero		1


	//   ....[38]....
        /*02d0*/ 	.word	0x000098a0
        /*02d4*/ 	.word	0x0000000a
        /*02d8*/ 	.word	0x00000000
        /*02dc*/ 	.short	0x010a
        /*02de*/ 	.byte	0x3f
	.zero		1


	//   ....[39]....
        /*02e0*/ 	.word	0x000098f0
        /*02e4*/ 	.word	0x0000000b
        /*02e8*/ 	.word	0x00000000
        /*02ec*/ 	.short	0x010a
        /*02ee*/ 	.byte	0x3f
	.zero		1


	//----- nvinfo : EIATTR_NUM_MBARRIERS
	.align		4
.L_28:
        /*02f0*/ 	.byte	0x03, 0x38
        /*02f2*/ 	.short	0x0010


	//----- nvinfo : EIATTR_EXIT_INSTR_OFFSETS
	.align		4
        /*02f4*/ 	.byte	0x04, 0x1c
        /*02f6*/ 	.short	(.L_30 - .L_29)


	//   ....[0]....
.L_29:
        /*02f8*/ 	.word	0x00000630


	//   ....[1]....
        /*02fc*/ 	.word	0x00000ef0


	//   ....[2]....
        /*0300*/ 	.word	0x00007d30


	//   ....[3]....
        /*0304*/ 	.word	0x00008360


	//   ....[4]....
        /*0308*/ 	.word	0x00009530


	//----- nvinfo : EIATTR_MAX_THREADS
	.align		4
.L_30:
        /*030c*/ 	.byte	0x04, 0x05
        /*030e*/ 	.short	(.L_32 - .L_31)
.L_31:
        /*0310*/ 	.word	0x00000180
        /*0314*/ 	.word	0x00000001
        /*0318*/ 	.word	0x00000001


	//----- nvinfo : EIATTR_CRS_STACK_SIZE
	.align		4
.L_32:
        /*031c*/ 	.byte	0x04, 0x1e
        /*031e*/ 	.short	(.L_34 - .L_33)
.L_33:
        /*0320*/ 	.word	0x00000000


	//----- nvinfo : EIATTR_CBANK_PARAM_SIZE
	.align		4
.L_34:
        /*0324*/ 	.byte	0x03, 0x19
        /*0326*/ 	.short	0x0470


	//----- nvinfo : EIATTR_PARAM_CBANK
	.align		4
        /*0328*/ 	.byte	0x04, 0x0a
        /*032a*/ 	.short	(.L_36 - .L_35)
	.align		4
.L_35:
        /*032c*/ 	.word	index@(.nv.constant0._ZN7cutlass13device_kernelINS_4gemm6kernel13GemmUniversalIN4cute5tupleIJiiiiEEENS1_10collective13CollectiveMmaINS1_37MainloopSm90TmaGmmaWarpSpecializedFP8ILi7ENS5_IJNS4_1CILi1EEESB_SB_EEENS1_35KernelTmaWarpSpecializedCooperativeEEENS5_IJNSA_ILi256EEENSA_ILi64EEENSA_ILi32EEEEEENS_12float_e5m2_tENS5_IJlSB_lEEESJ_SK_NS4_8TiledMMAINS4_8MMA_AtomIJNS4_4SM904GMMA30MMA_64x64x32_F32E5M2E5M2_SS_TNILNSO_7ScaleInE1ELSQ_1EEEEEENS4_6LayoutINS5_IJNSA_ILi2EEESB_SB_EEENS5_IJSB_NSA_ILi0EEESW_EEEEENS5_IJNS4_10UnderscoreESZ_SZ_EEEEENS4_13SM90_TMA_LOADENS4_14ComposedLayoutINS4_7SwizzleILi1ELi4ELi3EEENS4_18smem_ptr_flag_bitsILi8EEENST_INS5_IJNSA_ILi8EEESH_EEENS5_IJSH_SB_EEEEEEEvNS4_8identityES12_S1C_vS1D_EENS_8epilogue10collective6detail29Sm90TmaWarpSpecializedAdapterINS1G_15DefaultEpilogueISJ_SK_SK_NS1F_6thread17LinearCombinationISJ_Li1EffLNS1K_9ScaleType4KindE0ELNS_15FloatRoundStyleE2ESJ_EENS1_15EpilogueDefaultEEEEEvvEEEEvNT_6ParamsE)
        /*0330*/ 	.short	0x0210
        /*0332*/ 	.short	0x0470


	//----- nvinfo : EIATTR_SW_WAR
	.align		4
.L_36:
        /*0334*/ 	.byte	0x04, 0x36
        /*0336*/ 	.short	(.L_38 - .L_37)
.L_37:
        /*0338*/ 	.word	0x00000008
.L_38:


//--------------------- .nv.callgraph             --------------------------
	.section	.nv.callgraph,"",@"SHT_CUDA_CALLGRAPH"
	.align	4
	.sectionentsize	8
	.align		4
        /*0000*/ 	.word	0x00000000
	.align		4
        /*0004*/ 	.word	0xffffffff
	.align		4
        /*0008*/ 	.word	0x00000000
	.align		4
        /*000c*/ 	.word	0xfffffffe
	.align		4
        /*0010*/ 	.word	0x00000000
	.align		4
        /*0014*/ 	.word	0xfffffffd
	.align		4
        /*0018*/ 	.word	0x00000000
	.align		4
        /*001c*/ 	.word	0xfffffffc


//--------------------- .nv.constant4             --------------------------
	.section	.nv.constant4,"a",@progbits
	.align	8
	.align		8
.nv.constant4:
        /*0000*/ 	.dword	_ZN40_INTERNAL_83d6d0fa_4_k_cu_4dedf6d6_214294cuda3std3__45__cpo5beginE
	.align		8
        /*0008*/ 	.dword	_ZN40_INTERNAL_83d6d0fa_4_k_cu_4dedf6d6_214294cuda3std3__45__cpo3endE
	.align		8
        /*0010*/ 	.dword	_ZN40_INTERNAL_83d6d0fa_4_k_cu_4dedf6d6_214294cuda3std3__45__cpo6cbeginE
	.align		8
        /*0018*/ 	.dword	_ZN40_INTERNAL_83d6d0fa_4_k_cu_4dedf6d6_214294cuda3std3__45__cpo4cendE
	.align		8
        /*0020*/ 	.dword	_ZN40_INTERNAL_83d6d0fa_4_k_cu_4dedf6d6_214294cuda3std3__442_GLOBAL__N__83d6d0fa_4_k_cu_4dedf6d6_214296ignoreE
	.align		8
        /*0028*/ 	.dword	_ZN40_INTERNAL_83d6d0fa_4_k_cu_4dedf6d6_214294cuda3std3__419piecewise_constructE
	.align		8
        /*0030*/ 	.dword	_ZN40_INTERNAL_83d6d0fa_4_k_cu_4dedf6d6_214294cuda3std3__48in_placeE
	.align		8
        /*0038*/ 	.dword	_ZN40_INTERNAL_83d6d0fa_4_k_cu_4dedf6d6_214294cuda3std6ranges3__45__cpo4swapE
	.align		8
        /*0040*/ 	.dword	_ZN40_INTERNAL_83d6d0fa_4_k_cu_4dedf6d6_214294cuda3std6ranges3__45__cpo9iter_moveE
	.align		8
        /*0048*/ 	.dword	_ZN40_INTERNAL_83d6d0fa_4_k_cu_4dedf6d6_214294cute7productE
	.align		8
        /*0050*/ 	.dword	_ZN40_INTERNAL_83d6d0fa_4_k_cu_4dedf6d6_214294cute1_E


//--------------------- .text._ZN7cutlass13device_kernelINS_4gemm6kernel13GemmUniversalIN4cute5tupleIJiiiiEEENS1_10collective13CollectiveMmaINS1_37MainloopSm90TmaGmmaWarpSpecializedFP8ILi7ENS5_IJNS4_1CILi1EEESB_SB_EEENS1_35KernelTmaWarpSpecializedCooperativeEEENS5_IJNSA_ILi256EEENSA_ILi64EEENSA_ILi32EEEEEENS_12float_e5m2_tENS5_IJlSB_lEEESJ_SK_NS4_8TiledMMAINS4_8MMA_AtomIJNS4_4SM904GMMA30MMA_64x64x32_F32E5M2E5M2_SS_TNILNSO_7ScaleInE1ELSQ_1EEEEEENS4_6LayoutINS5_IJNSA_ILi2EEESB_SB_EEENS5_IJSB_NSA_ILi0EEESW_EEEEENS5_IJNS4_10UnderscoreESZ_SZ_EEEEENS4_13SM90_TMA_LOADENS4_14ComposedLayoutINS4_7SwizzleILi1ELi4ELi3EEENS4_18smem_ptr_flag_bitsILi8EEENST_INS5_IJNSA_ILi8EEESH_EEENS5_IJSH_SB_EEEEEEEvNS4_8identityES12_S1C_vS1D_EENS_8epilogue10collective6detail29Sm90TmaWarpSpecializedAdapterINS1G_15DefaultEpilogueISJ_SK_SK_NS1F_6thread17LinearCombinationISJ_Li1EffLNS1K_9ScaleType4KindE0ELNS_15FloatRoundStyleE2ESJ_EENS1_15EpilogueDefaultEEEEEvvEEEEvNT_6ParamsE --------------------------
	.section	.text._ZN7cutlass13device_kernelINS_4gemm6kernel13GemmUniversalIN4cute5tupleIJiiiiEEENS1_10collective13CollectiveMmaINS1_37MainloopSm90TmaGmmaWarpSpecializedFP8ILi7ENS5_IJNS4_1CILi1EEESB_SB_EEENS1_35KernelTmaWarpSpecializedCooperativeEEENS5_IJNSA_ILi256EEENSA_ILi64EEENSA_ILi32EEEEEENS_12float_e5m2_tENS5_IJlSB_lEEESJ_SK_NS4_8TiledMMAINS4_8MMA_AtomIJNS4_4SM904GMMA30MMA_64x64x32_F32E5M2E5M2_SS_TNILNSO_7ScaleInE1ELSQ_1EEEEEENS4_6LayoutINS5_IJNSA_ILi2EEESB_SB_EEENS5_IJSB_NSA_ILi0EEESW_EEEEENS5_IJNS4_10UnderscoreESZ_SZ_EEEEENS4_13SM90_TMA_LOADENS4_14ComposedLayoutINS4_7SwizzleILi1ELi4ELi3EEENS4_18smem_ptr_flag_bitsILi8EEENST_INS5_IJNSA_ILi8EEESH_EEENS5_IJSH_SB_EEEEEEEvNS4_8identityES12_S1C_vS1D_EENS_8epilogue10collective6detail29Sm90TmaWarpSpecializedAdapterINS1G_15DefaultEpilogueISJ_SK_SK_NS1F_6thread17LinearCombinationISJ_Li1EffLNS1K_9ScaleType4KindE0ELNS_15FloatRoundStyleE2ESJ_EENS1_15EpilogueDefaultEEEEEvvEEEEvNT_6ParamsE,"ax",@progbits
	.align	128
.text._ZN7cutlass13device_kernelINS_4gemm6kernel13GemmUniversalIN4cute5tupleIJiiiiEEENS1_10collective13CollectiveMmaINS1_37MainloopSm90TmaGmmaWarpSpecializedFP8ILi7ENS5_IJNS4_1CILi1EEESB_SB_EEENS1_35KernelTmaWarpSpecializedCooperativeEEENS5_IJNSA_ILi256EEENSA_ILi64EEENSA_ILi32EEEEEENS_12float_e5m2_tENS5_IJlSB_lEEESJ_SK_NS4_8TiledMMAINS4_8MMA_AtomIJNS4_4SM904GMMA30MMA_64x64x32_F32E5M2E5M2_SS_TNILNSO_7ScaleInE1ELSQ_1EEEEEENS4_6LayoutINS5_IJNSA_ILi2EEESB_SB_EEENS5_IJSB_NSA_ILi0EEESW_EEEEENS5_IJNS4_10UnderscoreESZ_SZ_EEEEENS4_13SM90_TMA_LOADENS4_14ComposedLayoutINS4_7SwizzleILi1ELi4ELi3EEENS4_18smem_ptr_flag_bitsILi8EEENST_INS5_IJNSA_ILi8EEESH_EEENS5_IJSH_SB_EEEEEEEvNS4_8identityES12_S1C_vS1D_EENS_8epilogue10collective6detail29Sm90TmaWarpSpecializedAdapterINS1G_15DefaultEpilogueISJ_SK_SK_NS1F_6thread17LinearCombinationISJ_Li1EffLNS1K_9ScaleType4KindE0ELNS_15FloatRoundStyleE2ESJ_EENS1_15EpilogueDefaultEEEEEvvEEEEvNT_6ParamsE:
        .type           _ZN7cutlass13device_kernelINS_4gemm6kernel13GemmUniversalIN4cute5tupleIJiiiiEEENS1_10collective13CollectiveMmaINS1_37MainloopSm90TmaGmmaWarpSpecializedFP8ILi7ENS5_IJNS4_1CILi1EEESB_SB_EEENS1_35KernelTmaWarpSpecializedCooperativeEEENS5_IJNSA_ILi256EEENSA_ILi64EEENSA_ILi32EEEEEENS_12float_e5m2_tENS5_IJlSB_lEEESJ_SK_NS4_8TiledMMAINS4_8MMA_AtomIJNS4_4SM904GMMA30MMA_64x64x32_F32E5M2E5M2_SS_TNILNSO_7ScaleInE1ELSQ_1EEEEEENS4_6LayoutINS5_IJNSA_ILi2EEESB_SB_EEENS5_IJSB_NSA_ILi0EEESW_EEEEENS5_IJNS4_10UnderscoreESZ_SZ_EEEEENS4_13SM90_TMA_LOADENS4_14ComposedLayoutINS4_7SwizzleILi1ELi4ELi3EEENS4_18smem_ptr_flag_bitsILi8EEENST_INS5_IJNSA_ILi8EEESH_EEENS5_IJSH_SB_EEEEEEEvNS4_8identityES12_S1C_vS1D_EENS_8epilogue10collective6detail29Sm90TmaWarpSpecializedAdapterINS1G_15DefaultEpilogueISJ_SK_SK_NS1F_6thread17LinearCombinationISJ_Li1EffLNS1K_9ScaleType4KindE0ELNS_15FloatRoundStyleE2ESJ_EENS1_15EpilogueDefaultEEEEEvvEEEEvNT_6ParamsE,@function
        .size           _ZN7cutlass13device_kernelINS_4gemm6kernel13GemmUniversalIN4cute5tupleIJiiiiEEENS1_10collective13CollectiveMmaINS1_37MainloopSm90TmaGmmaWarpSpecializedFP8ILi7ENS5_IJNS4_1CILi1EEESB_SB_EEENS1_35KernelTmaWarpSpecializedCooperativeEEENS5_IJNSA_ILi256EEENSA_ILi64EEENSA_ILi32EEEEEENS_12float_e5m2_tENS5_IJlSB_lEEESJ_SK_NS4_8TiledMMAINS4_8MMA_AtomIJNS4_4SM904GMMA30MMA_64x64x32_F32E5M2E5M2_SS_TNILNSO_7ScaleInE1ELSQ_1EEEEEENS4_6LayoutINS5_IJNSA_ILi2EEESB_SB_EEENS5_IJSB_NSA_ILi0EEESW_EEEEENS5_IJNS4_10UnderscoreESZ_SZ_EEEEENS4_13SM90_TMA_LOADENS4_14ComposedLayoutINS4_7SwizzleILi1ELi4ELi3EEENS4_18smem_ptr_flag_bitsILi8EEENST_INS5_IJNSA_ILi8EEESH_EEENS5_IJSH_SB_EEEEEEEvNS4_8identityES12_S1C_vS1D_EENS_8epilogue10collective6detail29Sm90TmaWarpSpecializedAdapterINS1G_15DefaultEpilogueISJ_SK_SK_NS1F_6thread17LinearCombinationISJ_Li1EffLNS1K_9ScaleType4KindE0ELNS_15FloatRoundStyleE2ESJ_EENS1_15EpilogueDefaultEEEEEvvEEEEvNT_6ParamsE,(.L_x_207 - _ZN7cutlass13device_kernelINS_4gemm6kernel13GemmUniversalIN4cute5tupleIJiiiiEEENS1_10collective13CollectiveMmaINS1_37MainloopSm90TmaGmmaWarpSpecializedFP8ILi7ENS5_IJNS4_1CILi1EEESB_SB_EEENS1_35KernelTmaWarpSpecializedCooperativeEEENS5_IJNSA_ILi256EEENSA_ILi64EEENSA_ILi32EEEEEENS_12float_e5m2_tENS5_IJlSB_lEEESJ_SK_NS4_8TiledMMAINS4_8MMA_AtomIJNS4_4SM904GMMA30MMA_64x64x32_F32E5M2E5M2_SS_TNILNSO_7ScaleInE1ELSQ_1EEEEEENS4_6LayoutINS5_IJNSA_ILi2EEESB_SB_EEENS5_IJSB_NSA_ILi0EEESW_EEEEENS5_IJNS4_10UnderscoreESZ_SZ_EEEEENS4_13SM90_TMA_LOADENS4_14ComposedLayoutINS4_7SwizzleILi1ELi4ELi3EEENS4_18smem_ptr_flag_bitsILi8EEENST_INS5_IJNSA_ILi8EEESH_EEENS5_IJSH_SB_EEEEEEEvNS4_8identityES12_S1C_vS1D_EENS_8epilogue10collective6detail29Sm90TmaWarpSpecializedAdapterINS1G_15DefaultEpilogueISJ_SK_SK_NS1F_6thread17LinearCombinationISJ_Li1EffLNS1K_9ScaleType4KindE0ELNS_15FloatRoundStyleE2ESJ_EENS1_15EpilogueDefaultEEEEEvvEEEEvNT_6ParamsE)
        .other          _ZN7cutlass13device_kernelINS_4gemm6kernel13GemmUniversalIN4cute5tupleIJiiiiEEENS1_10collective13CollectiveMmaINS1_37MainloopSm90TmaGmmaWarpSpecializedFP8ILi7ENS5_IJNS4_1CILi1EEESB_SB_EEENS1_35KernelTmaWarpSpecializedCooperativeEEENS5_IJNSA_ILi256EEENSA_ILi64EEENSA_ILi32EEEEEENS_12float_e5m2_tENS5_IJlSB_lEEESJ_SK_NS4_8TiledMMAINS4_8MMA_AtomIJNS4_4SM904GMMA30MMA_64x64x32_F32E5M2E5M2_SS_TNILNSO_7ScaleInE1ELSQ_1EEEEEENS4_6LayoutINS5_IJNSA_ILi2EEESB_SB_EEENS5_IJSB_NSA_ILi0EEESW_EEEEENS5_IJNS4_10UnderscoreESZ_SZ_EEEEENS4_13SM90_TMA_LOADENS4_14ComposedLayoutINS4_7SwizzleILi1ELi4ELi3EEENS4_18smem_ptr_flag_bitsILi8EEENST_INS5_IJNSA_ILi8EEESH_EEENS5_IJSH_SB_EEEEEEEvNS4_8identityES12_S1C_vS1D_EENS_8epilogue10collective6detail29Sm90TmaWarpSpecializedAdapterINS1G_15DefaultEpilogueISJ_SK_SK_NS1F_6thread17LinearCombinationISJ_Li1EffLNS1K_9ScaleType4KindE0ELNS_15FloatRoundStyleE2ESJ_EENS1_15EpilogueDefaultEEEEEvvEEEEvNT_6ParamsE,@"STO_CUDA_ENTRY STV_DEFAULT"
_ZN7cutlass13device_kernelINS_4gemm6kernel13GemmUniversalIN4cute5tupleIJiiiiEEENS1_10collective13CollectiveMmaINS1_37MainloopSm90TmaGmmaWarpSpecializedFP8ILi7ENS5_IJNS4_1CILi1EEESB_SB_EEENS1_35KernelTmaWarpSpecializedCooperativeEEENS5_IJNSA_ILi256EEENSA_ILi64EEENSA_ILi32EEEEEENS_12float_e5m2_tENS5_IJlSB_lEEESJ_SK_NS4_8TiledMMAINS4_8MMA_AtomIJNS4_4SM904GMMA30MMA_64x64x32_F32E5M2E5M2_SS_TNILNSO_7ScaleInE1ELSQ_1EEEEEENS4_6LayoutINS5_IJNSA_ILi2EEESB_SB_EEENS5_IJSB_NSA_ILi0EEESW_EEEEENS5_IJNS4_10UnderscoreESZ_SZ_EEEEENS4_13SM90_TMA_LOADENS4_14ComposedLayoutINS4_7SwizzleILi1ELi4ELi3EEENS4_18smem_ptr_flag_bitsILi8EEENST_INS5_IJNSA_ILi8EEESH_EEENS5_IJSH_SB_EEEEEEEvNS4_8identityES12_S1C_vS1D_EENS_8epilogue10collective6detail29Sm90TmaWarpSpecializedAdapterINS1G_15DefaultEpilogueISJ_SK_SK_NS1F_6thread17LinearCombinationISJ_Li1EffLNS1K_9ScaleType4KindE0ELNS_15FloatRoundStyleE2ESJ_EENS1_15EpilogueDefaultEEEEEvvEEEEvNT_6ParamsE:
[----:B------:R-:W-:Y:S01]  /*0000*/  LDC R1, c[0x0][0x28] ;  /* 0x00000a00ff017b82 */ /* 0x000fe20000000800 */
[----:B------:R-:W0:Y:S01]  /*0010*/  S2R R0, SR_TID.X ;  /* 0x0000000000007919 */ /* 0x000e220000002100 */
[----:B------:R-:W-:Y:S01]  /*0020*/  ELECT P0, URZ, PT ;  /* 0x00000000003f782f */ /* 0x000fe20003800000 */
[----:B------:R-:W-:Y:S01]  /*0030*/  BSSY B0, `(.L_x_0) ;  /* 0x000000f000007945 */ /* 0x000fe20003800000 */
[--C-:B0-----:R-:W-:Y:S02]  /*0040*/  SHF.R.U32.HI R2, RZ, 0x5, R0.reuse ;  /* 0x00000005ff027819 */ /* 0x101fe40000011600 */
[----:B------:R-:W-:-:S03]  /*0050*/  SHF.R.U32.HI R3, RZ, 0x7, R0 ;  /* 0x00000007ff037819 */ /* 0x000fc60000011600 */
[----:B------:R-:W0:Y:S04]  /*0060*/  SHFL.IDX PT, R5, R2, RZ, 0x1f ;  /* 0x00001fff02057589 */ /* 0x000e2800000e0000 */
[----:B------:R1:W2:Y:S01]  /*0070*/  SHFL.IDX PT, R6, R3, RZ, 0x1f ;  /* 0x00001fff03067589 */ /* 0x0002a200000e0000 */
[----:B0-----:R-:W-:-:S13]  /*0080*/  ISETP.NE.OR P0, PT, R5, RZ, !P0 ;  /* 0x000000ff0500720c */ /* 0x001fda0004705670 */
[----:B-12---:R-:W-:Y:S05]  /*0090*/  @P0 BRA `(.L_x_1) ;  /* 0x0000000000200947 */ /* 0x006fea0003800000 */
[----:B------:R-:W-:Y:S02]  /*00a0*/  ULDC.64 UR4, c[0x0][0x198] ;  /* 0x0000660000047ab9 */ /* 0x000fe40000000a00 */
[----:B------:R-:W-:Y:S02]  /*00b0*/  UIADD3 UR6, UP0, UR4, 0xf0, URZ ;  /* 0x000000f004067890 */ /* 0x000fe4000ff1e03f */
[----:B------:R-:W-:Y:S02]  /*00c0*/  UIADD3 UR4, UP1, UR4, 0x1f0, URZ ;  /* 0x000001f004047890 */ /* 0x000fe4000ff3e03f */
[----:B------:R-:W-:Y:S02]  /*00d0*/  UIADD3.X UR7, URZ, UR5, URZ, UP0, !UPT ;  /* 0x000000053f077290 */ /* 0x000fe400087fe43f */
[----:B------:R-:W-:-:S07]  /*00e0*/  UIADD3.X UR5, URZ, UR5, URZ, UP1, !UPT ;  /* 0x000000053f057290 */ /* 0x000fce0008ffe43f */
[----:B------:R0:W-:Y:S02]  /*00f0*/  UTMACCTL.PF [UR6] ;  /* 0x00000000060079b9 */ /* 0x0001e40008040000 */
[----:B------:R0:W-:Y:S02]  /*0100*/  UTMACCTL.PF [UR4] ;  /* 0x00000000040079b9 */ /* 0x0001e40008040000 */
[----:B0-----:R-:W-:Y:S01]  /*0110*/  NOP ;  /* 0x0000000000007918 */ /* 0x001fe20000000000 */
.L_x_1:
[----:B------:R-:W-:Y:S05]  /*0120*/  BSYNC B0 ;  /* 0x0000000000007941 */ /* 0x000fea0003800000 */
.L_x_0:
[----:B------:R-:W0:Y:S02]  /*0130*/  SHFL.IDX PT, R3, R2, RZ, 0x1f ;  /* 0x00001fff02037589 */ /* 0x000e2400000e0000 */
[----:B0-----:R-:W-:-:S13]  /*0140*/  ISETP.NE.AND P0, PT, R3, RZ, PT ;  /* 0x000000ff0300720c */ /* 0x001fda0003f05270 */
[----:B------:R-:W-:Y:S05]  /*0150*/  @P0 BRA `(.L_x_2) ;  /* 0x0000000000700947 */ /* 0x000fea0003800000 */
[----:B------:R-:W0:Y:S01]  /*0160*/  S2UR UR8, SR_CgaCtaId ;  /* 0x00000000000879c3 */ /* 0x000e220000008800 */
[----:B------:R-:W-:Y:S01]  /*0170*/  UMOV UR4, 0x400 ;  /* 0x0000040000047882 */ /* 0x000fe20000000000 */
[----:B------:R-:W-:Y:S01]  /*0180*/  UMOV UR5, 0x1 ;  /* 0x0000000100057882 */ /* 0x000fe20000000000 */
[----:B------:R-:W-:Y:S01]  /*0190*/  UMOV UR6, 0x100 ;  /* 0x0000010000067882 */ /* 0x000fe20000000000 */
[----:B------:R-:W-:Y:S01]  /*01a0*/  ELECT P0, URZ, PT ;  /* 0x00000000003f782f */ /* 0x000fe20003800000 */
[----:B------:R-:W-:-:S04]  /*01b0*/  UIADD3 UR6, -UR6, 0x100000, URZ ;  /* 0x0010000006067890 */ /* 0x000fc8000fffe13f */
[----:B------:R-:W-:Y:S02]  /*01c0*/  USHF.L.U32 UR7, UR6, 0xb, URZ ;  /* 0x0000000b06077899 */ /* 0x000fe4000800063f */
[----:B------:R-:W-:Y:S02]  /*01d0*/  USHF.L.U32 UR6, UR6, 0x1, URZ ;  /* 0x0000000106067899 */ /* 0x000fe4000800063f */
[----:B0-----:R-:W-:Y:S02]  /*01e0*/  ULEA UR8, UR8, UR4, 0x18 ;  /* 0x0000000408087291 */ /* 0x001fe4000f8ec03f */
[----:B------:R-:W-:-:S04]  /*01f0*/  UIADD3 UR4, -UR5, 0x100000, URZ ;  /* 0x0010000005047890 */ /* 0x000fc8000fffe13f */
[----:B------:R-:W-:Y:S02]  /*0200*/  USHF.L.U32 UR5, UR4, 0xb, URZ ;  /* 0x0000000b04057899 */ /* 0x000fe4000800063f */
[----:B------:R-:W-:Y:S01]  /*0210*/  USHF.L.U32 UR4, UR4, 0x1, URZ ;  /* 0x0000000104047899 */ /* 0x000fe2000800063f */
[----:B------:R-:W0:Y:S11]  /*0220*/  FENCE.VIEW.ASYNC.S ;  /* 0x00000000000073c6 */ /* 0x000e360000000000 */
[----:B0-----:R0:W1:Y:S01]  /*0230*/  SYNCS.EXCH.64 URZ, [UR8], UR4 ;  /* 0x00000004083f75b2 */ /* 0x0010620008000100 */
[----:B------:R0:W2:Y:S01]  /*0240*/  SYNCS.EXCH.64 URZ, [UR8+0x38], UR6 ;  /* 0x00003806083f75b2 */ /* 0x0000a20008000100 */
[----:B------:R0:W3:Y:S01]  /*0250*/  SYNCS.EXCH.64 URZ, [UR8+0x8], UR4 ;  /* 0x00000804083f75b2 */ /* 0x0000e20008000100 */
[----:B------:R0:W4:Y:S01]  /*0260*/  SYNCS.EXCH.64 URZ, [UR8+0x40], UR6 ;  /* 0x00004006083f75b2 */ /* 0x0001220008000100 */
[----:B------:R0:W0:Y:S01]  /*0270*/  SYNCS.EXCH.64 URZ, [UR8+0x10], UR4 ;  /* 0x00001004083f75b2 */ /* 0x0000220008000100 */
        /* <DEDUP_REMOVED lines=9> */
[----:B------:R-:W-:Y:S01]  /*0310*/  NOP ;  /* 0x0000000000007918 */ /* 0x000fe20000000000 */
.L_x_2:
[----:B------:R-:W5:Y:S01]  /*0320*/  SHFL.IDX PT, R2, R2, RZ, 0x1f ;  /* 0x00001fff02027589 */ /* 0x000f6200000e0000 */
[----:B------:R-:W1:Y:S01]  /*0330*/  LDC R3, c[0x0][0x65c] ;  /* 0x00019700ff037b82 */ /* 0x000e620000000800 */
[----:B------:R-:W-:Y:S02]  /*0340*/  ELECT P0, URZ, PT ;  /* 0x00000000003f782f */ /* 0x000fe40003800000 */
[----:B------:R-:W-:Y:S01]  /*0350*/  SHF.R.S32.HI R4, RZ, 0x1f, R5 ;  /* 0x0000001fff047819 */ /* 0x000fe20000011405 */
[----:B------:R-:W2:Y:S01]  /*0360*/  S2R R10, SR_CTAID.Y ;  /* 0x00000000000a7919 */ /* 0x000ea20000002600 */
[----:B0-----:R-:W-:Y:S01]  /*0370*/  UMOV UR4, 0x20 ;  /* 0x0000002000047882 */ /* 0x001fe20000000000 */
[C---:B------:R-:W-:Y:S01]  /*0380*/  ISETP.NE.AND P2, PT, R6.reuse, RZ, PT ;  /* 0x000000ff0600720c */ /* 0x040fe20003f45270 */
[----:B------:R-:W-:Y:S01]  /*0390*/  VIADD R11, R6, 0xffffffff ;  /* 0xffffffff060b7836 */ /* 0x000fe20000000000 */
[----:B------:R-:W0:Y:S01]  /*03a0*/  S2R R8, SR_CTAID.X ;  /* 0x0000000000087919 */ /* 0x000e220000002500 */
[----:B------:R-:W-:Y:S01]  /*03b0*/  LEA.HI R4, R4, R5, RZ, 0x2 ;  /* 0x0000000504047211 */ /* 0x000fe200078f10ff */
[----:B------:R-:W-:Y:S01]  /*03c0*/  NOP ;  /* 0x0000000000007918 */ /* 0x000fe20000000000 */
[----:B------:R-:W-:Y:S01]  /*03d0*/  NOP ;  /* 0x0000000000007918 */ /* 0x000fe20000000000 */
[----:B------:R-:W-:-:S02]  /*03e0*/  ISETP.GE.U32.AND P1, PT, R11, 0x2, PT ;  /* 0x000000020b00780c */ /* 0x000fc40003f26070 */
[----:B------:R-:W-:-:S05]  /*03f0*/  LOP3.LUT R4, R4, 0xfffffffc, RZ, 0xc0, !PT ;  /* 0xfffffffc04047812 */ /* 0x000fca00078ec0ff */
[----:B------:R-:W-:Y:S01]  /*0400*/  IMAD.IADD R5, R5, 0x1, -R4 ;  /* 0x0000000105057824 */ /* 0x000fe200078e0a04 */
[----:B-----5:R-:W-:Y:S02]  /*0410*/  ISETP.NE.OR P0, PT, R2, RZ, !P0 ;  /* 0x000000ff0200720c */ /* 0x020fe40004705670 */
[----:B-1----:R-:W-:-:S11]  /*0420*/  ISETP.NE.AND P3, PT, R3, 0x1, PT ;  /* 0x000000010300780c */ /* 0x002fd60003f65270 */
[----:B------:R-:W-:Y:S01]  /*0430*/  VOTEU.ALL UP0, P0 ;  /* 0x00000000003f7886 */ /* 0x000fe20000000000 */
[----:B------:R-:W-:Y:S01]  /*0440*/  VOTEU.ALL UP1, P0 ;  /* 0x00000000003f7886 */ /* 0x000fe20000020000 */
[----:B------:R-:W0:Y:S01]  /*0450*/  @P3 LDC R9, c[0x0][0x10] ;  /* 0x00000400ff093b82 */ /* 0x000e220000000800 */
[----:B--2---:R-:W-:Y:S02]  /*0460*/  @P3 IMAD.MOV.U32 R2, RZ, RZ, R10 ;  /* 0x000000ffff023224 */ /* 0x004fe400078e000a */
[----:B------:R-:W-:Y:S01]  /*0470*/  @!UP0 UMOV UR6, 0x400 ;  /* 0x0000040000068882 */ /* 0x000fe20000000000 */
[----:B------:R-:W-:-:S04]  /*0480*/  @!UP0 UIADD3 UR4, -UR4, 0x100000, URZ ;  /* 0x0010000004048890 */ /* 0x000fc8000fffe13f */
[----:B------:R-:W-:Y:S02]  /*0490*/  @!UP0 USHF.L.U32 UR5, UR4, 0xb, URZ ;  /* 0x0000000b04058899 */ /* 0x000fe4000800063f */
[----:B------:R-:W-:Y:S01]  /*04a0*/  @!UP0 USHF.L.U32 UR4, UR4, 0x1, URZ ;  /* 0x0000000104048899 */ /* 0x000fe2000800063f */
[----:B------:R-:W-:Y:S02]  /*04b0*/  @P3 IMAD.MOV.U32 R3, RZ, RZ, RZ ;  /* 0x000000ffff033224 */ /* 0x000fe400078e00ff */
[----:B------:R-:W-:Y:S01]  /*04c0*/  @P3 IMAD.MOV.U32 R13, RZ, RZ, RZ ;  /* 0x000000ffff0d3224 */ /* 0x000fe200078e00ff */
[----:B------:R-:W1:Y:S08]  /*04d0*/  @!UP0 S2UR UR7, SR_CgaCtaId ;  /* 0x00000000000789c3 */ /* 0x000e700000008800 */
[----:B------:R-:W2:Y:S01]  /*04e0*/  @!P3 LDC R7, c[0x0][0xc] ;  /* 0x00000300ff07bb82 */ /* 0x000ea20000000800 */
[----:B0-----:R-:W-:-:S04]  /*04f0*/  @P3 IMAD.WIDE.U32 R2, R8, R9, R2 ;  /* 0x0000000908023225 */ /* 0x001fc800078e0002 */
[----:B------:R-:W-:Y:S02]  /*0500*/  IMAD.MOV.U32 R9, RZ, RZ, RZ ;  /* 0x000000ffff097224 */ /* 0x000fe400078e00ff */
[----:B------:R-:W-:Y:S01]  /*0510*/  @P3 IMAD.IADD R3, R3, 0x1, R13 ;  /* 0x0000000103033824 */ /* 0x000fe200078e020d */
[----:B-1----:R-:W-:Y:S01]  /*0520*/  @!UP0 ULEA UR6, UR7, UR6, 0x18 ;  /* 0x0000000607068291 */ /* 0x002fe2000f8ec03f */
[----:B------:R-:W-:Y:S01]  /*0530*/  VOTEU.ALL UP0, P0 ;  /* 0x00000000003f7886 */ /* 0x000fe20000000000 */
[----:B------:R-:W-:-:S04]  /*0540*/  ISETP.NE.AND P0, PT, R5, 0x3, PT ;  /* 0x000000030500780c */ /* 0x000fc80003f05270 */
[----:B------:R-:W-:-:S04]  /*0550*/  ISETP.EQ.OR P0, PT, R5, RZ, !P0 ;  /* 0x000000ff0500720c */ /* 0x000fc80004702670 */
[----:B------:R-:W-:Y:S01]  /*0560*/  ISETP.EQ.AND P0, PT, R6, RZ, P0 ;  /* 0x000000ff0600720c */ /* 0x000fe20000702270 */
[----:B------:R-:W0:Y:S02]  /*0570*/  FENCE.VIEW.ASYNC.S ;  /* 0x00000000000073c6 */ /* 0x000e240000000000 */
[----:B0-----:R0:W3:Y:S01]  /*0580*/  @!UP0 SYNCS.EXCH.64 URZ, [UR6+0x80], UR4 ;  /* 0x00008004063f85b2 */ /* 0x0010e20008000100 */
[----:B--2---:R-:W-:Y:S01]  /*0590*/  @!P3 IMAD.WIDE.U32 R6, R7, R10, R8 ;  /* 0x0000000a0706b225 */ /* 0x004fe200078e0008 */
[----:B------:R-:W-:-:S03]  /*05a0*/  SEL R4, RZ, 0x1, !P0 ;  /* 0x00000001ff047807 */ /* 0x000fc60004000000 */
[----:B------:R-:W-:Y:S02]  /*05b0*/  @!P3 IMAD.MOV.U32 R2, RZ, RZ, R6 ;  /* 0x000000ffff02b224 */ /* 0x000fe400078e0006 */
[----:B------:R-:W-:Y:S01]  /*05c0*/  @!P3 IMAD.MOV.U32 R3, RZ, RZ, R7 ;  /* 0x000000ffff03b224 */ /* 0x000fe200078e0007 */
[----:B------:R-:W-:Y:S01]  /*05d0*/  SEL R4, R4, 0x2, P1 ;  /* 0x0000000204047807 */ /* 0x000fe20000800000 */
[----:B------:R0:W3:Y:S01]  /*05e0*/  @!UP1 SYNCS.EXCH.64 URZ, [UR6+0x88], UR4 ;  /* 0x00008804063f95b2 */ /* 0x0000e20008000100 */
[----:B------:R-:W-:Y:S01]  /*05f0*/  NOP ;  /* 0x0000000000007918 */ /* 0x000fe20000000000 */
[----:B---34-:R-:W-:Y:S06]  /*0600*/  BAR.SYNC.DEFER_BLOCKING 0x0 ;  /* 0x0000000000007b1d */ /* 0x018fec0000010000 */
[----:B------:R-:W-:Y:S05]  /*0610*/  @!P2 BRA `(.L_x_3) ;  /* 0x0000007400c8a947 */ /* 0x000fea0003800000 */
[----:B------:R-:W-:-:S13]  /*0620*/  ISETP.GT.U32.AND P0, PT, R11, 0x1, PT ;  /* 0x000000010b00780c */ /* 0x000fda0003f04070 */
[----:B0-----:R-:W-:Y:S05]  /*0630*/  @P0 EXIT ;  /* 0x000000000000094d */ /* 0x001fea0003800000 */
[----:B------:R-:W-:Y:S01]  /*0640*/  ULDC.64 UR4, c[0x0][0x650] ;  /* 0x0001940000047ab9 */ /* 0x000fe20000000a00 */
[----:B------:R-:W-:Y:S01]  /*0650*/  PRMT R12, RZ, 0x7610, R12 ;  /* 0x00007610ff0c7816 */ /* 0x000fe2000000000c */
[----:B------:R-:W-:Y:S01]  /*0660*/  IMAD.MOV.U32 R6, RZ, RZ, -0x1 ;  /* 0xffffffffff067424 */ /* 0x000fe200078e00ff */
[----:B------:R-:W-:Y:S01]  /*0670*/  ISETP.GE.U32.AND P0, PT, R2, UR4, PT ;  /* 0x0000000402007c0c */ /* 0x000fe2000bf06070 */
[----:B------:R-:W-:Y:S02]  /*0680*/  IMAD.MOV.U32 R7, RZ, RZ, -0x1 ;  /* 0xffffffffff077424 */ /* 0x000fe400078e00ff */
[----:B------:R-:W-:Y:S01]  /*0690*/  IMAD.MOV.U32 R5, RZ, RZ, -0x1 ;  /* 0xffffffffff057424 */ /* 0x000fe200078e00ff */
[----:B------:R-:W-:-:S13]  /*06a0*/  ISETP.GE.U32.AND.EX P0, PT, R3, UR5, PT, P0 ;  /* 0x0000000503007c0c */ /* 0x000fda000bf06100 */
[----:B------:R-:W-:Y:S05]  /*06b0*/  @P0 BRA `(.L_x_4) ;  /* 0x00000004005c0947 */ /* 0x000fea0003800000 */
[----:B------:R-:W0:Y:S01]  /*06c0*/  LDC.64 R16, c[0x0][0x628] ;  /* 0x00018a00ff107b82 */ /* 0x000e220000000a00 */
[----:B------:R-:W-:Y:S02]  /*06d0*/  IMAD.MOV.U32 R6, RZ, RZ, R2 ;  /* 0x000000ffff067224 */ /* 0x000fe400078e0002 */
[----:B------:R-:W-:-:S05]  /*06e0*/  IMAD.MOV.U32 R7, RZ, RZ, R3 ;  /* 0x000000ffff077224 */ /* 0x000fca00078e0003 */
[----:B------:R-:W1:Y:S08]  /*06f0*/  LDC R18, c[0x0][0x630] ;  /* 0x00018c00ff127b82 */ /* 0x000e700000000800 */
[----:B------:R-:W2:Y:S01]  /*0700*/  LDC.64 R20, c[0x0][0x620] ;  /* 0x00018800ff147b82 */ /* 0x000ea20000000a00 */
[----:B0-----:R-:W-:-:S04]  /*0710*/  ISETP.NE.U32.AND P0, PT, R16, RZ, PT ;  /* 0x000000ff1000720c */ /* 0x001fc80003f05070 */
[----:B------:R-:W-:-:S13]  /*0720*/  ISETP.NE.AND.EX P0, PT, R17, RZ, PT, P0 ;  /* 0x000000ff1100720c */ /* 0x000fda0003f05300 */
[----:B-12---:R-:W-:Y:S05]  /*0730*/  @!P0 BRA `(.L_x_5) ;  /* 0x0000000000288947 */ /* 0x006fea0003800000 */
[----:B------:R-:W0:Y:S02]  /*0740*/  LDC R5, c[0x0][0x634] ;  /* 0x00018d00ff057b82 */ /* 0x000e240000000800 */
[----:B0-----:R-:W-:-:S05]  /*0750*/  IADD3 R5, P0, R2, R5, RZ ;  /* 0x0000000502057210 */ /* 0x001fca0007f1e0ff */
[----:B------:R-:W-:-:S04]  /*0760*/  IMAD.X R11, RZ, RZ, R3, P0 ;  /* 0x000000ffff0b7224 */ /* 0x000fc800000e0603 */
[----:B------:R-:W-:-:S04]  /*0770*/  IMAD.WIDE.U32 R6, R11, R16, RZ ;  /* 0x000000100b067225 */ /* 0x000fc800078e00ff */
[----:B------:R-:W-:-:S04]  /*0780*/  IMAD.WIDE.U32 R12, P0, R5, R17, R6 ;  /* 0x00000011050c7225 */ /* 0x000fc80007800006 */
[----:B------:R-:W-:-:S04]  /*0790*/  IMAD.WIDE.U32 R6, R5, R16, RZ ;  /* 0x0000001005067225 */ /* 0x000fc800078e00ff */
[----:B------:R-:W-:Y:S01]  /*07a0*/  IMAD.X R15, RZ, RZ, RZ, P0 ;  /* 0x000000ffff0f7224 */ /* 0x000fe200000e06ff */
[----:B------:R-:W-:Y:S01]  /*07b0*/  IADD3 RZ, P0, R7, R12, RZ ;  /* 0x0000000c07ff7210 */ /* 0x000fe20007f1e0ff */
[----:B------:R-:W-:-:S04]  /*07c0*/  IMAD.MOV.U32 R14, RZ, RZ, R13 ;  /* 0x000000ffff0e7224 */ /* 0x000fc800078e000d */
[----:B------:R-:W-:-:S08]  /*07d0*/  IMAD.WIDE.U32.X R6, R11, R17, R14, P0 ;  /* 0x000000110b067225 */ /* 0x000fd000000e040e */
.L_x_5:
[--C-:B------:R-:W-:Y:S01]  /*07e0*/  SHF.R.U64 R26, R6, R18, R7.reuse ;  /* 0x00000012061a7219 */ /* 0x100fe20000001207 */
[----:B------:R-:W0:Y:S01]  /*07f0*/  LDC.64 R22, c[0x0][0x640] ;  /* 0x00019000ff167b82 */ /* 0x000e220000000a00 */
[----:B------:R-:W-:Y:S01]  /*0800*/  I2FP.F32.U32 R5, R8 ;  /* 0x0000000800057245 */ /* 0x000fe20000201000 */
[----:B------:R-:W-:Y:S01]  /*0810*/  ULDC UR4, c[0x0][0x150] ;  /* 0x0000540000047ab9 */ /* 0x000fe20000000800 */
[----:B------:R-:W-:Y:S02]  /*0820*/  SHF.R.U32.HI R6, RZ, R18, R7 ;  /* 0x00000012ff067219 */ /* 0x000fe40000011607 */
[----:B------:R-:W-:Y:S01]  /*0830*/  IADD3 R11, P0, RZ, -R26, RZ ;  /* 0x8000001aff0b7210 */ /* 0x000fe20007f1e0ff */
[----:B------:R-:W-:Y:S01]  /*0840*/  FMUL R5, R5, UR4 ;  /* 0x0000000405057c20 */ /* 0x000fe20008400000 */
[----:B------:R-:W-:Y:S01]  /*0850*/  ULDC UR4, c[0x0][0x154] ;  /* 0x0000550000047ab9 */ /* 0x000fe20000000800 */
[----:B------:R-:W1:Y:S02]  /*0860*/  LDC R14, c[0x0][0x618] ;  /* 0x00018600ff0e7b82 */ /* 0x000e640000000800 */
[----:B------:R-:W-:-:S02]  /*0870*/  IMAD.X R13, RZ, RZ, ~R6, P0 ;  /* 0x000000ffff0d7224 */ /* 0x000fc400000e0e06 */
[----:B------:R-:W2:Y:S01]  /*0880*/  F2I.U32.TRUNC.NTZ R5, R5 ;  /* 0x0000000500057305 */ /* 0x000ea2000020f000 */
[----:B------:R-:W-:-:S03]  /*0890*/  IMAD.WIDE.U32 R6, R11, R20, R2 ;  /* 0x000000140b067225 */ /* 0x000fc600078e0002 */
[----:B------:R-:W3:Y:S01]  /*08a0*/  LDC R9, c[0x0][0x144] ;  /* 0x00005100ff097b82 */ /* 0x000ee20000000800 */
[----:B------:R-:W-:-:S04]  /*08b0*/  IMAD R12, R13, R20, RZ ;  /* 0x000000140d0c7224 */ /* 0x000fc800078e02ff */
[----:B------:R-:W-:Y:S02]  /*08c0*/  IMAD R11, R11, R21, R12 ;  /* 0x000000150b0b7224 */ /* 0x000fe400078e020c */
[----:B------:R-:W-:Y:S01]  /*08d0*/  IMAD.MOV.U32 R12, RZ, RZ, 0x1 ;  /* 0x00000001ff0c7424 */ /* 0x000fe200078e00ff */
[----:B------:R-:W4:Y:S01]  /*08e0*/  LDC R18, c[0x0][0x608] ;  /* 0x00018200ff127b82 */ /* 0x000f220000000800 */
[----:B------:R-:W-:Y:S01]  /*08f0*/  IMAD.IADD R11, R7, 0x1, R11 ;  /* 0x00000001070b7824 */ /* 0x000fe200078e020b */
[----:B0-----:R-:W-:Y:S01]  /*0900*/  ISETP.NE.U32.AND P0, PT, R22, RZ, PT ;  /* 0x000000ff1600720c */ /* 0x001fe20003f05070 */
[----:B--2---:R-:W-:-:S03]  /*0910*/  IMAD.MOV R7, RZ, RZ, -R5 ;  /* 0x000000ffff077224 */ /* 0x004fc600078e0a05 */
[----:B------:R-:W-:Y:S02]  /*0920*/  ISETP.NE.AND.EX P0, PT, R23, RZ, PT, P0 ;  /* 0x000000ff1700720c */ /* 0x000fe40003f05300 */
[----:B------:R-:W0:Y:S01]  /*0930*/  LDC R13, c[0x0][0x658] ;  /* 0x00019600ff0d7b82 */ /* 0x000e220000000800 */
[--C-:B-1----:R-:W-:Y:S02]  /*0940*/  SHF.R.U64 R16, R6, R14, R11.reuse ;  /* 0x0000000e06107219 */ /* 0x102fe4000000120b */
[----:B------:R-:W-:Y:S02]  /*0950*/  I2FP.F32.U32 R6, R10 ;  /* 0x0000000a00067245 */ /* 0x000fe40000201000 */
[----:B------:R-:W-:-:S03]  /*0960*/  SHF.R.U32.HI R11, RZ, R14, R11 ;  /* 0x0000000eff0b7219 */ /* 0x000fc6000001160b */
[----:B------:R-:W1:Y:S01]  /*0970*/  LDC R17, c[0x0][0x148] ;  /* 0x00005200ff117b82 */ /* 0x000e620000000800 */
[----:B---3--:R-:W-:Y:S02]  /*0980*/  IMAD R5, R9, R7, R8 ;  /* 0x0000000709057224 */ /* 0x008fe400078e0208 */
[----:B------:R-:W-:Y:S01]  /*0990*/  FMUL R7, R6, UR4 ;  /* 0x0000000406077c20 */ /* 0x000fe20008400000 */
[----:B------:R-:W-:-:S03]  /*09a0*/  IMAD.MOV.U32 R6, RZ, RZ, -0x1 ;  /* 0xffffffffff067424 */ /* 0x000fc600078e00ff */
[----:B------:R2:W3:Y:S01]  /*09b0*/  F2I.U32.TRUNC.NTZ R15, R7 ;  /* 0x00000007000f7305 */ /* 0x0004e2000020f000 */
[----:B------:R-:W1:Y:S01]  /*09c0*/  LDC R21, c[0x0][0x600] ;  /* 0x00018000ff157b82 */ /* 0x000e620000000800 */
[-CC-:B----4-:R-:W-:Y:S02]  /*09d0*/  SHF.R.U64 R27, R16, R18.reuse, R11.reuse ;  /* 0x00000012101b7219 */ /* 0x190fe4000000120b */
[----:B------:R-:W-:-:S05]  /*09e0*/  SHF.R.U32.HI R8, RZ, R18, R11 ;  /* 0x00000012ff087219 */ /* 0x000fca000001160b */
[----:B------:R-:W4:Y:S01]  /*09f0*/  LDC R20, c[0x0][0x648] ;  /* 0x00019200ff147b82 */ /* 0x000f220000000800 */
[-CC-:B0-----:R-:W-:Y:S02]  /*0a00*/  SHF.R.U64 R18, R27, R13.reuse, R8.reuse ;  /* 0x0000000d1b127219 */ /* 0x181fe40000001208 */
[-C--:B------:R-:W-:Y:S02]  /*0a10*/  SHF.L.U32 R6, R6, R13.reuse, RZ ;  /* 0x0000000d06067219 */ /* 0x080fe400000006ff */
[-C--:B------:R-:W-:Y:S02]  /*0a20*/  SHF.R.U32.HI R8, RZ, R13.reuse, R8 ;  /* 0x0000000dff087219 */ /* 0x080fe40000011608 */
[----:B------:R-:W-:Y:S01]  /*0a30*/  LOP3.LUT R14, RZ, R6, RZ, 0x33, !PT ;  /* 0x00000006ff0e7212 */ /* 0x000fe200078e33ff */
[----:B------:R-:W0:Y:S01]  /*0a40*/  LDC R25, c[0x0][0x638] ;  /* 0x00018e00ff197b82 */ /* 0x000e220000000800 */
[----:B------:R-:W-:Y:S01]  /*0a50*/  SHF.L.U32 R11, R12, R13, RZ ;  /* 0x0000000d0c0b7219 */ /* 0x000fe200000006ff */
[----:B------:R-:W-:-:S02]  /*0a60*/  IMAD.MOV.U32 R6, RZ, RZ, R18 ;  /* 0x000000ffff067224 */ /* 0x000fc400078e0012 */
[----:B--2---:R-:W-:-:S04]  /*0a70*/  IMAD.MOV.U32 R7, RZ, RZ, R8 ;  /* 0x000000ffff077224 */ /* 0x004fc800078e0008 */
[----:B------:R-:W2:Y:S01]  /*0a80*/  LDC R24, c[0x0][0x610] ;  /* 0x00018400ff187b82 */ /* 0x000ea20000000800 */
[----:B---3--:R-:W-:Y:S05]  /*0a90*/  @!P0 BRA `(.L_x_6) ;  /* 0x0000000000288947 */ /* 0x008fea0003800000 */
[----:B------:R-:W3:Y:S02]  /*0aa0*/  LDC R13, c[0x0][0x64c] ;  /* 0x00019300ff0d7b82 */ /* 0x000ee40000000800 */
[----:B---3--:R-:W-:-:S05]  /*0ab0*/  IADD3 R13, P0, R18, R13, RZ ;  /* 0x0000000d120d7210 */ /* 0x008fca0007f1e0ff */
        /* <DEDUP_REMOVED lines=8> */
.L_x_6:
[----:B----4-:R-:W-:Y:S01]  /*0b40*/  SHF.R.U64 R6, R6, R20, R7 ;  /* 0x0000001406067219 */ /* 0x010fe20000001207 */
[----:B-1----:R-:W-:Y:S01]  /*0b50*/  VIADD R7, R21, 0xffffffff ;  /* 0xffffffff15077836 */ /* 0x002fe20000000000 */
[----:B------:R-:W-:Y:S01]  /*0b60*/  LOP3.LUT R14, R27, R14, RZ, 0xc0, !PT ;  /* 0x0000000e1b0e7212 */ /* 0x000fe200078ec0ff */
[----:B------:R-:W-:Y:S02]  /*0b70*/  IMAD.MOV R15, RZ, RZ, -R15 ;  /* 0x000000ffff0f7224 */ /* 0x000fe400078e0a0f */
[----:B------:R-:W-:Y:S01]  /*0b80*/  IMAD.MOV R8, RZ, RZ, -R6 ;  /* 0x000000ffff087224 */ /* 0x000fe200078e0a06 */
[----:B------:R-:W-:Y:S01]  /*0b90*/  LOP3.LUT R7, R16, R7, RZ, 0xc0, !PT ;  /* 0x0000000710077212 */ /* 0x000fe200078ec0ff */
[----:B------:R-:W-:Y:S02]  /*0ba0*/  IMAD R14, R11, R6, R14 ;  /* 0x000000060b0e7224 */ /* 0x000fe400078e020e */
[----:B------:R-:W-:Y:S02]  /*0bb0*/  @P3 IMAD R5, R17, R15, R10 ;  /* 0x0000000f11053224 */ /* 0x000fe400078e020a */
[----:B0-----:R-:W-:-:S02]  /*0bc0*/  IMAD R6, R8, R25, R18 ;  /* 0x0000001908067224 */ /* 0x001fc400078e0212 */
[----:B--2---:R-:W-:Y:S02]  /*0bd0*/  IMAD R5, R14, R24, R5 ;  /* 0x000000180e057224 */ /* 0x004fe400078e0205 */
[----:B------:R-:W-:Y:S02]  /*0be0*/  IMAD R6, R6, R21, R7 ;  /* 0x0000001506067224 */ /* 0x000fe400078e0207 */
[----:B------:R-:W-:-:S03]  /*0bf0*/  IMAD.MOV.U32 R12, RZ, RZ, 0x1 ;  /* 0x00000001ff0c7424 */ /* 0x000fc600078e00ff */
[----:B------:R-:W-:Y:S02]  /*0c00*/  SEL R7, R6, R5, !P3 ;  /* 0x0000000506077207 */ /* 0x000fe40005800000 */
[----:B------:R-:W-:Y:S01]  /*0c10*/  SEL R6, R5, R6, !P3 ;  /* 0x0000000605067207 */ /* 0x000fe20005800000 */
[----:B------:R-:W-:-:S07]  /*0c20*/  IMAD.MOV.U32 R5, RZ, RZ, R26 ;  /* 0x000000ffff057224 */ /* 0x000fce00078e001a */
.L_x_4:
[----:B------:R-:W-:-:S08]  /*0c30*/  NOP ;  /* 0x0000000000007918 */ /* 0x000fd00000000000 */
[----:B------:R-:W0:Y:S02]  /*0c40*/  USETMAXREG.TRY_ALLOC.CTAPOOL UP0, 0xe8 ;  /* 0x000000e8000079c8 */ /* 0x000e240008000600 */
[----:B0-----:R-:W-:-:S13]  /*0c50*/  PLOP3.LUT P0, PT, PT, PT, UP0, 0x80, 0x0 ;  /* 0x000000000000781c */ /* 0x001fda0003f0f008 */
[----:B------:R-:W-:Y:S05]  /*0c60*/  @!P0 BRA `(.L_x_4) ;  /* 0xfffffffc00f08947 */ /* 0x000fea000383ffff */
[----:B------:R-:W-:Y:S01]  /*0c70*/  ULDC.64 UR4, c[0x0][0x598] ;  /* 0x0001660000047ab9 */ /* 0x000fe20000000a00 */
[----:B------:R-:W-:Y:S01]  /*0c80*/  ULDC.64 UR16, c[0x0][0x208] ;  /* 0x0000820000107ab9 */ /* 0x000fe20000000a00 */
[----:B------:R-:W-:-:S04]  /*0c90*/  ISETP.NE.U32.AND P0, PT, RZ, UR4, PT ;  /* 0x00000004ff007c0c */ /* 0x000fc8000bf05070 */
[----:B------:R-:W-:-:S13]  /*0ca0*/  ISETP.NE.AND.EX P0, PT, RZ, UR5, PT, P0 ;  /* 0x00000005ff007c0c */ /* 0x000fda000bf05300 */
[----:B------:R-:W-:Y:S05]  /*0cb0*/  @!P0 BRA `(.L_x_7) ;  /* 0x00000000001c8947 */ /* 0x000fea0003800000 */
[----:B------:R-:W0:Y:S02]  /*0cc0*/  LDC.64 R8, c[0x0][0x598] ;  /* 0x00016600ff087b82 */ /* 0x000e240000000a00 */
[----:B0-----:R-:W2:Y:S02]  /*0cd0*/  LDG.E.64 R8, desc[UR16][R8.64] ;  /* 0x0000001008087981 */ /* 0x001ea4000c1e1b00 */
[----:B--2---:R-:W-:-:S04]  /*0ce0*/  ISETP.NE.U32.AND P0, PT, R8, RZ, PT ;  /* 0x000000ff0800720c */ /* 0x004fc80003f05070 */
[----:B------:R-:W-:-:S13]  /*0cf0*/  ISETP.NE.AND.EX P0, PT, R9, RZ, PT, P0 ;  /* 0x000000ff0900720c */ /* 0x000fda0003f05300 */
[----:B------:R-:W-:Y:S05]  /*0d00*/  @!P0 BRA `(.L_x_7) ;  /* 0x0000000000088947 */ /* 0x000fea0003800000 */
[----:B------:R0:W5:Y:S01]  /*0d10*/  LD.E R8, desc[UR16][R8.64] ;  /* 0x0000001008087980 */ /* 0x000162000c101900 */
[----:B------:R-:W-:Y:S05]  /*0d20*/  BRA `(.L_x_8) ;  /* 0x0000000000207947 */ /* 0x000fea0003800000 */
.L_x_7:
[----:B------:R-:W-:Y:S02]  /*0d30*/  ULDC.64 UR4, c[0x0][0x588] ;  /* 0x0001620000047ab9 */ /* 0x000fe40000000a00 */
[----:B------:R-:W-:-:S04]  /*0d40*/  ISETP.NE.U32.AND P0, PT, RZ, UR4, PT ;  /* 0x00000004ff007c0c */ /* 0x000fc8000bf05070 */
[----:B------:R-:W-:-:S13]  /*0d50*/  ISETP.NE.AND.EX P0, PT, RZ, UR5, PT, P0 ;  /* 0x00000005ff007c0c */ /* 0x000fda000bf05300 */
[----:B------:R-:W-:Y:S05]  /*0d60*/  @!P0 BRA `(.L_x_9) ;  /* 0x00000000000c8947 */ /* 0x000fea0003800000 */
[----:B------:R-:W0:Y:S02]  /*0d70*/  LDC.64 R8, c[0x0][0x588] ;  /* 0x00016200ff087b82 */ /* 0x000e240000000a00 */
[----:B0-----:R1:W5:Y:S01]  /*0d80*/  LDG.E R8, desc[UR16][R8.64] ;  /* 0x0000001008087981 */ /* 0x001362000c1e1900 */
[----:B------:R-:W-:Y:S05]  /*0d90*/  BRA `(.L_x_8) ;  /* 0x0000000000047947 */ /* 0x000fea0003800000 */
.L_x_9:
[----:B------:R-:W2:Y:S02]  /*0da0*/  LDC R8, c[0x0][0x580] ;  /* 0x00016000ff087b82 */ /* 0x000ea40000000800 */
.L_x_8:
[----:B------:R-:W-:Y:S02]  /*0db0*/  ULDC.64 UR4, c[0x0][0x5a0] ;  /* 0x0001680000047ab9 */ /* 0x000fe40000000a00 */
[----:B------:R-:W-:-:S04]  /*0dc0*/  ISETP.NE.U32.AND P0, PT, RZ, UR4, PT ;  /* 0x00000004ff007c0c */ /* 0x000fc8000bf05070 */
[----:B------:R-:W-:-:S13]  /*0dd0*/  ISETP.NE.AND.EX P0, PT, RZ, UR5, PT, P0 ;  /* 0x00000005ff007c0c */ /* 0x000fda000bf05300 */
[----:B------:R-:W-:Y:S05]  /*0de0*/  @!P0 BRA `(.L_x_10) ;  /* 0x00000000001c8947 */ /* 0x000fea0003800000 */
[----:B------:R-:W3:Y:S02]  /*0df0*/  LDC.64 R10, c[0x0][0x5a0] ;  /* 0x00016800ff0a7b82 */ /* 0x000ee40000000a00 */
[----:B---3--:R-:W3:Y:S02]  /*0e00*/  LDG.E.64 R10, desc[UR16][R10.64] ;  /* 0x000000100a0a7981 */ /* 0x008ee4000c1e1b00 */
[----:B---3--:R-:W-:-:S04]  /*0e10*/  ISETP.NE.U32.AND P0, PT, R10, RZ, PT ;  /* 0x000000ff0a00720c */ /* 0x008fc80003f05070 */
[----:B------:R-:W-:-:S13]  /*0e20*/  ISETP.NE.AND.EX P0, PT, R11, RZ, PT, P0 ;  /* 0x000000ff0b00720c */ /* 0x000fda0003f05300 */
[----:B------:R-:W-:Y:S05]  /*0e30*/  @!P0 BRA `(.L_x_10) ;  /* 0x0000000000088947 */ /* 0x000fea0003800000 */
[----:B01----:R0:W5:Y:S01]  /*0e40*/  LD.E R9, desc[UR16][R10.64] ;  /* 0x000000100a097980 */ /* 0x003162000c101900 */
[----:B------:R-:W-:Y:S05]  /*0e50*/  BRA `(.L_x_11) ;  /* 0x0000000000207947 */ /* 0x000fea0003800000 */
.L_x_10:
[----:B------:R-:W-:Y:S02]  /*0e60*/  ULDC.64 UR4, c[0x0][0x590] ;  /* 0x0001640000047ab9 */ /* 0x000fe40000000a00 */
[----:B------:R-:W-:-:S04]  /*0e70*/  ISETP.NE.U32.AND P0, PT, RZ, UR4, PT ;  /* 0x00000004ff007c0c */ /* 0x000fc8000bf05070 */
[----:B------:R-:W-:-:S13]  /*0e80*/  ISETP.NE.AND.EX P0, PT, RZ, UR5, PT, P0 ;  /* 0x00000005ff007c0c */ /* 0x000fda000bf05300 */
[----:B------:R-:W-:Y:S05]  /*0e90*/  @!P0 BRA `(.L_x_12) ;  /* 0x00000000000c8947 */ /* 0x000fea0003800000 */
[----:B------:R-:W0:Y:S02]  /*0ea0*/  LDC.64 R10, c[0x0][0x590] ;  /* 0x00016400ff0a7b82 */ /* 0x000e240000000a00 */
[----:B01----:R1:W5:Y:S01]  /*0eb0*/  LDG.E R9, desc[UR16][R10.64] ;  /* 0x000000100a097981 */ /* 0x003362000c1e1900 */
[----:B------:R-:W-:Y:S05]  /*0ec0*/  BRA `(.L_x_11) ;  /* 0x0000000000047947 */ /* 0x000fea0003800000 */
.L_x_12:
[----:B01----:R-:W3:Y:S02]  /*0ed0*/  LDC R9, c[0x0][0x584] ;  /* 0x00016100ff097b82 */ /* 0x003ee40000000800 */
.L_x_11:
[----:B------:R-:W-:-:S13]  /*0ee0*/  LOP3.LUT P0, RZ, R12, 0xff, RZ, 0xc0, !PT ;  /* 0x000000ff0cff7812 */ /* 0x000fda000780c0ff */
[----:B------:R-:W-:Y:S05]  /*0ef0*/  @!P0 EXIT ;  /* 0x000000000000894d */ /* 0x000fea0003800000 */
[----:B------:R-:W-:Y:S01]  /*0f00*/  ULDC UR4, c[0x0][0x28c] ;  /* 0x0000a30000047ab9 */ /* 0x000fe20000000800 */
[----:B------:R-:W-:Y:S01]  /*0f10*/  LOP3.LUT R142, R4, 0x1, RZ, 0xfc, !PT ;  /* 0x00000001048e7812 */ /* 0x000fe200078efcff */
[----:B------:R-:W-:-:S04]  /*0f20*/  UIADD3 UR4, UR4, 0x1f, URZ ;  /* 0x0000001f04047890 */ /* 0x000fc8000fffe03f */
[----:B------:R-:W-:-:S04]  /*0f30*/  USHF.R.S32.HI UR5, URZ, 0x1f, UR4 ;  /* 0x0000001f3f057899 */ /* 0x000fc80008011404 */
[----:B------:R-:W-:-:S03]  /*0f40*/  ULEA.HI UR5, UR5, UR4, URZ, 0x5 ;  /* 0x0000000405057291 */ /* 0x000fc6000f8f283f */
[----:B------:R-:W-:Y:S01]  /*0f50*/  UMOV UR4, URZ ;  /* 0x0000003f00047c82 */ /* 0x000fe20008000000 */
[----:B------:R-:W-:-:S03]  /*0f60*/  USHF.R.S32.HI UR9, URZ, 0x5, UR5 ;  /* 0x000000053f097899 */ /* 0x000fc60008011405 */
[----:B------:R-:W-:-:S09]  /*0f70*/  UMOV UR5, URZ ;  /* 0x0000003f00057c82 */ /* 0x000fd20008000000 */
.L_x_165:
[----:B01----:R-:W-:Y:S01]  /*0f80*/  LOP3.LUT R10, R0, 0x80, RZ, 0xc0, !PT ;  /* 0x00000080000a7812 */ /* 0x003fe200078ec0ff */
[----:B------:R-:W0:Y:S01]  /*0f90*/  S2UR UR13, SR_CgaCtaId ;  /* 0x00000000000d79c3 */ /* 0x000e220000008800 */
[----:B------:R-:W-:Y:S01]  /*0fa0*/  UMOV UR12, 0x400 ;  /* 0x00000400000c7882 */ /* 0x000fe20000000000 */
[----:B------:R-:W-:Y:S01]  /*0fb0*/  UMOV UR6, URZ ;  /* 0x0000003f00067c82 */ /* 0x000fe20008000000 */
[----:B------:R-:W-:Y:S01]  /*0fc0*/  SHF.R.U32.HI R10, RZ, 0x7, R10 ;  /* 0x00000007ff0a7819 */ /* 0x000fe2000001160a */
[----:B------:R-:W-:Y:S01]  /*0fd0*/  UMOV UR7, URZ ;  /* 0x0000003f00077c82 */ /* 0x000fe20008000000 */
[----:B------:R-:W-:Y:S01]  /*0fe0*/  UMOV UR18, UR5 ;  /* 0x0000000500127c82 */ /* 0x000fe20008000000 */
[----:B------:R-:W-:Y:S02]  /*0ff0*/  CS2R R18, SRZ ;  /* 0x0000000000127805 */ /* 0x000fe4000001ff00 */
[----:B------:R-:W-:Y:S01]  /*1000*/  CS2R R16, SRZ ;  /* 0x0000000000107805 */ /* 0x000fe2000001ff00 */
[----:B------:R-:W1:Y:S01]  /*1010*/  LDC R11, c[0x0][0x28c] ;  /* 0x0000a300ff0b7b82 */ /* 0x000e620000000800 */
[----:B----4-:R-:W4:Y:S01]  /*1020*/  SHFL.IDX PT, R10, R10, RZ, 0x1f ;  /* 0x00001fff0a0a7589 */ /* 0x010f2200000e0000 */
[----:B------:R-:W-:-:S02]  /*1030*/  CS2R R20, SRZ ;  /* 0x0000000000147805 */ /* 0x000fc4000001ff00 */
[----:B------:R-:W-:Y:S02]  /*1040*/  CS2R R22, SRZ ;  /* 0x0000000000167805 */ /* 0x000fe4000001ff00 */
[----:B------:R-:W-:Y:S02]  /*1050*/  CS2R R88, SRZ ;  /* 0x0000000000587805 */ /* 0x000fe4000001ff00 */
[----:B------:R-:W-:Y:S02]  /*1060*/  CS2R R90, SRZ ;  /* 0x00000000005a7805 */ /* 0x000fe4000001ff00 */
[----:B------:R-:W-:Y:S02]  /*1070*/  CS2R R92, SRZ ;  /* 0x00000000005c7805 */ /* 0x000fe4000001ff00 */
[----:B------:R-:W-:Y:S02]  /*1080*/  CS2R R96, SRZ ;  /* 0x0000000000607805 */ /* 0x000fe4000001ff00 */
        /* <DEDUP_REMOVED lines=16> */
[----:B-1----:R-:W-:Y:S02]  /*1190*/  ISETP.GE.AND P0, PT, R11, 0x1, PT ;  /* 0x000000010b00780c */ /* 0x002fe40003f06270 */
[----:B------:R-:W-:Y:S02]  /*11a0*/  CS2R R128, SRZ ;  /* 0x0000000000807805 */ /* 0x000fe4000001ff00 */
[----:B----4-:R-:W-:-:S02]  /*11b0*/  R2UR UR8, R10 ;  /* 0x000000000a0872ca */ /* 0x010fc400000e0000 */
[----:B------:R-:W-:Y:S02]  /*11c0*/  CS2R R130, SRZ ;  /* 0x0000000000827805 */ /* 0x000fe4000001ff00 */
[----:B------:R-:W-:Y:S02]  /*11d0*/  CS2R R132, SRZ ;  /* 0x0000000000847805 */ /* 0x000fe4000001ff00 */
[----:B------:R-:W-:Y:S02]  /*11e0*/  CS2R R134, SRZ ;  /* 0x0000000000867805 */ /* 0x000fe4000001ff00 */
[----:B------:R-:W-:Y:S02]  /*11f0*/  CS2R R136, SRZ ;  /* 0x0000000000887805 */ /* 0x000fe4000001ff00 */
[----:B------:R-:W-:Y:S02]  /*1200*/  CS2R R138, SRZ ;  /* 0x00000000008a7805 */ /* 0x000fe4000001ff00 */
[----:B------:R-:W-:Y:S01]  /*1210*/  CS2R R140, SRZ ;  /* 0x00000000008c7805 */ /* 0x000fe2000001ff00 */
[----:B------:R-:W-:Y:S01]  /*1220*/  IMAD.MOV.U32 R143, RZ, RZ, RZ ;  /* 0x000000ffff8f7224 */ /* 0x000fe200078e00ff */
[----:B------:R-:W-:Y:S01]  /*1230*/  CS2R R56, SRZ ;  /* 0x0000000000387805 */ /* 0x000fe2000001ff00 */
[----:B------:R-:W-:Y:S01]  /*1240*/  IMAD.MOV.U32 R145, RZ, RZ, RZ ;  /* 0x000000ffff917224 */ /* 0x000fe200078e00ff */
[----:B------:R-:W-:Y:S01]  /*1250*/  CS2R R58, SRZ ;  /* 0x00000000003a7805 */ /* 0x000fe2000001ff00 */
[----:B--23--:R-:W-:Y:S01]  /*1260*/  IMAD.U32 R13, RZ, RZ, UR4 ;  /* 0x00000004ff0d7e24 */ /* 0x00cfe2000f8e00ff */
[----:B------:R-:W-:Y:S01]  /*1270*/  CS2R R60, SRZ ;  /* 0x00000000003c7805 */ /* 0x000fe2000001ff00 */
[----:B------:R-:W-:Y:S01]  /*1280*/  ULEA.HI UR10, UR8, UR8, URZ, 0x1 ;  /* 0x00000008080a7291 */ /* 0x000fe2000f8f083f */
[----:B------:R-:W-:-:S02]  /*1290*/  CS2R R62, SRZ ;  /* 0x00000000003e7805 */ /* 0x000fc4000001ff00 */
[----:B------:R-:W-:Y:S02]  /*12a0*/  CS2R R64, SRZ ;  /* 0x0000000000407805 */ /* 0x000fe4000001ff00 */
[----:B------:R-:W-:Y:S01]  /*12b0*/  CS2R R66, SRZ ;  /* 0x0000000000427805 */ /* 0x000fe2000001ff00 */
[----:B------:R-:W-:Y:S01]  /*12c0*/  ULOP3.LUT UR11, UR10, 0x1ffffe, URZ, 0xc0, !UPT ;  /* 0x001ffffe0a0b7892 */ /* 0x000fe2000f8ec03f */
[----:B------:R-:W-:Y:S01]  /*12d0*/  CS2R R68, SRZ ;  /* 0x0000000000447805 */ /* 0x000fe2000001ff00 */
[----:B0-----:R-:W-:Y:S01]  /*12e0*/  ULEA UR10, UR13, UR12, 0x18 ;  /* 0x0000000c0d0a7291 */ /* 0x001fe2000f8ec03f */
[----:B------:R-:W-:Y:S01]  /*12f0*/  CS2R R70, SRZ ;  /* 0x0000000000467805 */ /* 0x000fe2000001ff00 */
[----:B------:R-:W-:Y:S01]  /*1300*/  UIADD3 UR11, UR8, -UR11, URZ ;  /* 0x8000000b080b7290 */ /* 0x000fe2000fffe03f */
[----:B------:R-:W-:Y:S02]  /*1310*/  CS2R R72, SRZ ;  /* 0x0000000000487805 */ /* 0x000fe4000001ff00 */
[----:B------:R-:W-:Y:S01]  /*1320*/  CS2R R74, SRZ ;  /* 0x00000000004a7805 */ /* 0x000fe2000001ff00 */
[----:B------:R-:W-:Y:S01]  /*1330*/  UMOV UR8, URZ ;  /* 0x0000003f00087c82 */ /* 0x000fe20008000000 */
[----:B------:R-:W-:Y:S01]  /*1340*/  ULEA UR11, UR11, UR10, 0xb ;  /* 0x0000000a0b0b7291 */ /* 0x000fe2000f8e583f */
[----:B------:R-:W-:-:S02]  /*1350*/  CS2R R76, SRZ ;  /* 0x00000000004c7805 */ /* 0x000fc4000001ff00 */
[----:B------:R-:W-:Y:S02]  /*1360*/  CS2R R78, SRZ ;  /* 0x00000000004e7805 */ /* 0x000fe4000001ff00 */
[----:B------:R-:W-:Y:S01]  /*1370*/  CS2R R80, SRZ ;  /* 0x0000000000507805 */ /* 0x000fe2000001ff00 */
[----:B------:R-:W-:Y:S01]  /*1380*/  UIADD3 UR11, UR11, 0x180, URZ ;  /* 0x000001800b0b7890 */ /* 0x000fe2000fffe03f */
[----:B------:R-:W-:Y:S02]  /*1390*/  CS2R R82, SRZ ;  /* 0x0000000000527805 */ /* 0x000fe4000001ff00 */
[----:B------:R-:W-:Y:S02]  /*13a0*/  CS2R R84, SRZ ;  /* 0x0000000000547805 */ /* 0x000fe4000001ff00 */
[----:B------:R-:W-:Y:S01]  /*13b0*/  CS2R R86, SRZ ;  /* 0x0000000000567805 */ /* 0x000fe2000001ff00 */
[----:B------:R-:W-:Y:S01]  /*13c0*/  USHF.R.U32.HI UR11, URZ, 0x4, UR11 ;  /* 0x000000043f0b7899 */ /* 0x000fe2000801160b */
[----:B------:R-:W-:-:S02]  /*13d0*/  CS2R R24, SRZ ;  /* 0x0000000000187805 */ /* 0x000fc4000001ff00 */
[----:B------:R-:W-:Y:S02]  /*13e0*/  CS2R R26, SRZ ;  /* 0x00000000001a7805 */ /* 0x000fe4000001ff00 */
[----:B------:R-:W-:Y:S01]  /*13f0*/  CS2R R28, SRZ ;  /* 0x00000000001c7805 */ /* 0x000fe2000001ff00 */
[----:B------:R-:W-:Y:S01]  /*1400*/  ULOP3.LUT UR11, UR11, 0x3fff, URZ, 0xc0, !UPT ;  /* 0x00003fff0b0b7892 */ /* 0x000fe2000f8ec03f */
        /* <DEDUP_REMOVED lines=12> */
[----:B------:R-:W-:Y:S01]  /*14d0*/  CS2R R54, SRZ ;  /* 0x0000000000367805 */ /* 0x000fe2000001ff00 */
[----:B------:R-:W-:Y:S06]  /*14e0*/  @!P0 BRA `(.L_x_13) ;  /* 0x0000000800308947 */ /* 0x000fec0003800000 */
[----:B------:R-:W-:-:S13]  /*14f0*/  ISETP.NE.AND P1, PT, R142, 0x3, PT ;  /* 0x000000038e00780c */ /* 0x000fda0003f25270 */
[----:B------:R-:W-:Y:S05]  /*1500*/  @!P1 BRA `(.L_x_14) ;  /* 0x0000000000049947 */ /* 0x000fea0003800000 */
[----:B------:R-:W-:Y:S01]  /*1510*/  BPT.TRAP 0x1 ;  /* 0x000000040000795c */ /* 0x000fe20000300000 */
.L_x_14:
[----:B------:R-:W-:Y:S01]  /*1520*/  ULEA UR7, UR5, UR10, 0x3 ;  /* 0x0000000a05077291 */ /* 0x000fe2000f8e183f */
[----:B------:R-:W-:-:S05]  /*1530*/  IMAD.U32 R10, RZ, RZ, UR4 ;  /* 0x00000004ff0a7e24 */ /* 0x000fca000f8e00ff */
[----:B------:R-:W-:-:S04]  /*1540*/  SHF.L.U32 R10, R10, 0x1f, RZ ;  /* 0x0000001f0a0a7819 */ /* 0x000fc800000006ff */
[----:B------:R0:W1:Y:S01]  /*1550*/  SYNCS.PHASECHK.TRANS64.TRYWAIT P0, [UR7], R10 ;  /* 0x0000000aff0075a7 */ /* 0x0000620008000147 */
[----:B------:R-:W-:Y:S05]  /*1560*/  @!P1 BRA `(.L_x_15) ;  /* 0x0000000000049947 */ /* 0x000fea0003800000 */
[----:B------:R-:W-:Y:S01]  /*1570*/  BPT.TRAP 0x1 ;  /* 0x000000040000795c */ /* 0x000fe20000300000 */
.L_x_15:
[----:B------:R-:W-:Y:S01]  /*1580*/  UMOV UR6, 0x1 ;  /* 0x0000000100067882 */ /* 0x000fe20000000000 */
[----:B------:R-:W-:Y:S01]  /*1590*/  IMAD.MOV.U32 R18, RZ, RZ, RZ ;  /* 0x000000ffff127224 */ /* 0x000fe200078e00ff */
[----:B-1----:R-:W-:Y:S06]  /*15a0*/  @P0 BRA `(.L_x_16) ;  /* 0x0000000000080947 */ /* 0x002fec0003800000 */
[----:B------:R-:W1:Y:S02]  /*15b0*/  SYNCS.PHASECHK.TRANS64.TRYWAIT P0, [UR7], R10 ;  /* 0x0000000aff0075a7 */ /* 0x000e640008000147 */
[----:B-1----:R-:W-:Y:S05]  /*15c0*/  @!P0 BRA `(.L_x_17) ;  /* 0x0000007c00dc8947 */ /* 0x002fea0003800000 */
.L_x_16:
[----:B------:R-:W-:Y:S01]  /*15d0*/  UIADD3 UR7, UR10, 0xe180, URZ ;  /* 0x0000e1800a077890 */ /* 0x000fe2000fffe03f */
[----:B------:R-:W-:Y:S01]  /*15e0*/  WARPGROUP.ARRIVE ;  /* 0x00000000000079c5 */ /* 0x000fe20000000000 */
[----:B------:R-:W-:Y:S01]  /*15f0*/  ULOP3.LUT UR12, UR11, 0x10000, URZ, 0xfc, !UPT ;  /* 0x000100000b0c7892 */ /* 0x000fe2000f8efc3f */
[----:B------:R-:W-:Y:S01]  /*1600*/  IMAD.MOV.U32 R19, RZ, RZ, RZ ;  /* 0x000000ffff137224 */ /* 0x000fe200078e00ff */
[----:B------:R-:W-:Y:S01]  /*1610*/  USHF.R.U32.HI UR7, URZ, 0x4, UR7 ;  /* 0x000000043f077899 */ /* 0x000fe20008011607 */
[----:B------:R-:W-:Y:S01]  /*1620*/  CS2R R16, SRZ ;  /* 0x0000000000107805 */ /* 0x000fe2000001ff00 */
[----:B------:R-:W-:Y:S01]  /*1630*/  ULEA UR12, UR5, UR12, 0x9 ;  /* 0x0000000c050c7291 */ /* 0x000fe2000f8e483f */
[----:B------:R-:W-:Y:S01]  /*1640*/  CS2R R20, SRZ ;  /* 0x0000000000147805 */ /* 0x000fe2000001ff00 */
[----:B------:R-:W-:Y:S01]  /*1650*/  ULOP3.LUT UR7, UR7, 0x3fff, URZ, 0xc0, !UPT ;  /* 0x00003fff07077892 */ /* 0x000fe2000f8ec03f */
[----:B------:R-:W-:Y:S01]  /*1660*/  CS2R R22, SRZ ;  /* 0x0000000000167805 */ /* 0x000fe2000001ff00 */
[----:B------:R-:W-:Y:S01]  /*1670*/  UMOV UR13, 0xc0000010 ;  /* 0xc0000010000d7882 */ /* 0x000fe20000000000 */
[----:B------:R-:W-:Y:S01]  /*1680*/  UMOV UR15, 0xc0000010 ;  /* 0xc0000010000f7882 */ /* 0x000fe20000000000 */
[----:B------:R-:W-:Y:S01]  /*1690*/  ULOP3.LUT UR7, UR7, 0x10000, URZ, 0xfc, !UPT ;  /* 0x0001000007077892 */ /* 0x000fe2000f8efc3f */
[----:B------:R-:W-:-:S02]  /*16a0*/  CS2R R88, SRZ ;  /* 0x0000000000587805 */ /* 0x000fc4000001ff00 */
[----:B------:R-:W-:Y:S02]  /*16b0*/  CS2R R90, SRZ ;  /* 0x00000000005a7805 */ /* 0x000fe4000001ff00 */
[----:B------:R-:W-:Y:S01]  /*16c0*/  CS2R R92, SRZ ;  /* 0x00000000005c7805 */ /* 0x000fe2000001ff00 */
[----:B------:R-:W-:Y:S01]  /*16d0*/  ULEA UR14, UR5, UR7, 0x7 ;  /* 0x00000007050e7291 */ /* 0x000fe2000f8e383f */
[----:B------:R-:W-:Y:S01]  /*16e0*/  CS2R R96, SRZ ;  /* 0x0000000000607805 */ /* 0x000fe2000001ff00 */
[----:B------:R-:W-:Y:S01]  /*16f0*/  UIADD3 UR7, UR12, 0x100, URZ ;  /* 0x000001000c077890 */ /* 0x000fe2000fffe03f */
[----:B------:R-:W-:Y:S02]  /*1700*/  CS2R R94, SRZ ;  /* 0x00000000005e7805 */ /* 0x000fe4000001ff00 */
[----:B------:R-:W-:Y:S02]  /*1710*/  CS2R R98, SRZ ;  /* 0x0000000000627805 */ /* 0x000fe4000001ff00 */
[----:B------:R-:W-:-:S02]  /*1720*/  CS2R R100, SRZ ;  /* 0x0000000000647805 */ /* 0x000fc4000001ff00 */
[----:B------:R-:W-:Y:S02]  /*1730*/  CS2R R102, SRZ ;  /* 0x0000000000667805 */ /* 0x000fe4000001ff00 */
[----:B------:R-:W-:Y:S02]  /*1740*/  CS2R R104, SRZ ;  /* 0x0000000000687805 */ /* 0x000fe4000001ff00 */
[----:B------:R-:W-:Y:S01]  /*1750*/  CS2R R108, SRZ ;  /* 0x00000000006c7805 */ /* 0x000fe2000001ff00 */
[----:B------:R-:W-:Y:S01]  /*1760*/  QGMMA.64x64x32.F32.E5M2.E5M2 R56, gdesc[UR12], RZ, !UPT ;  /* 0x00e000000c3879f3 */ /* 0x000fe2000c7038ff */
[----:B------:R-:W-:Y:S01]  /*1770*/  UMOV UR12, UR7 ;  /* 0x00000007000c7c82 */ /* 0x000fe20008000000 */
[----:B------:R-:W-:Y:S01]  /*1780*/  ULDC UR7, c[0x0][0x50c] ;  /* 0x0001430000077ab9 */ /* 0x000fe20000000800 */
[----:B------:R-:W-:Y:S01]  /*1790*/  UMOV UR13, 0xc0000010 ;  /* 0xc0000010000d7882 */ /* 0x000fe20000000000 */
[----:B------:R-:W-:Y:S01]  /*17a0*/  UISETP.NE.AND UP0, UPT, UR7, 0x1, UPT ;  /* 0x000000010700788c */ /* 0x000fe2000bf05270 */
[----:B------:R-:W-:Y:S01]  /*17b0*/  QGMMA.64x64x32.F32.E5M2.E5M2 R24, gdesc[UR12], RZ, !UPT, gsb0 ;  /* 0x00e000000c1879f3 */ /* 0x000fe2000c0038ff */
[----:B------:R-:W-:-:S02]  /*17c0*/  CS2R R106, SRZ ;  /* 0x00000000006a7805 */ /* 0x000fc4000001ff00 */
[----:B------:R-:W-:Y:S01]  /*17d0*/  CS2R R110, SRZ ;  /* 0x00000000006e7805 */ /* 0x000fe2000001ff00 */
[----:B------:R-:W-:Y:S01]  /*17e0*/  USEL UR7, URZ, 0x1, UP0 ;  /* 0x000000013f077887 */ /* 0x000fe20008000000 */
[----:B------:R-:W-:Y:S02]  /*17f0*/  CS2R R112, SRZ ;  /* 0x0000000000707805 */ /* 0x000fe4000001ff00 */
[----:B------:R-:W-:Y:S02]  /*1800*/  CS2R R114, SRZ ;  /* 0x0000000000727805 */ /* 0x000fe4000001ff00 */
[----:B------:R-:W-:Y:S02]  /*1810*/  CS2R R116, SRZ ;  /* 0x0000000000747805 */ /* 0x000fe4000001ff00 */
[----:B------:R-:W-:Y:S02]  /*1820*/  CS2R R118, SRZ ;  /* 0x0000000000767805 */ /* 0x000fe4000001ff00 */
[----:B------:R-:W-:-:S02]  /*1830*/  CS2R R120, SRZ ;  /* 0x0000000000787805 */ /* 0x000fc4000001ff00 */
[----:B------:R-:W-:Y:S02]  /*1840*/  ISETP.NE.AND P0, PT, RZ, UR7, PT ;  /* 0x00000007ff007c0c */ /* 0x000fe4000bf05270 */
        /* <DEDUP_REMOVED lines=9> */
[----:B------:R-:W-:Y:S01]  /*18e0*/  CS2R R140, SRZ ;  /* 0x00000000008c7805 */ /* 0x000fe2000001ff00 */
[----:B------:R-:W-:Y:S02]  /*18f0*/  IMAD.MOV.U32 R143, RZ, RZ, RZ ;  /* 0x000000ffff8f7224 */ /* 0x000fe400078e00ff */
[----:B------:R-:W-:Y:S01]  /*1900*/  IMAD.MOV.U32 R145, RZ, RZ, RZ ;  /* 0x000000ffff917224 */ /* 0x000fe200078e00ff */
[----:B------:R-:W-:Y:S06]  /*1910*/  @!P0 BRA `(.L_x_18) ;  /* 0x0000000400088947 */ /* 0x000fec0003800000 */
[----:B------:R-:W-:Y:S02]  /*1920*/  WARPGROUP.DEPBAR.LE gsb0, 0x0 ;  /* 0x00008000000079c5 */ /* 0x000fe40000010000 */
[----:B------:R-:W-:-:S01]  /*1930*/  FADD R145, RZ, R56 ;  /* 0x00000038ff917221 */ /* 0x000fc20000000000 */
[----:B------:R-:W-:Y:S01]  /*1940*/  FADD R140, RZ, R57 ;  /* 0x00000039ff8c7221 */ /* 0x000fe20000000000 */
        /* <DEDUP_REMOVED lines=62> */
[----:B------:R-:W-:-:S06]  /*1d30*/  UMOV UR6, URZ ;  /* 0x0000003f00067c82 */ /* 0x000fcc0008000000 */
.L_x_18:
[----:B------:R-:W-:-:S04]  /*1d40*/  UIADD3 UR18, UR5, 0x1, URZ ;  /* 0x0000000105127890 */ /* 0x000fc8000fffe03f */
[----:B------:R-:W-:-:S04]  /*1d50*/  UISETP.NE.AND UP0, UPT, UR18, 0x7, UPT ;  /* 0x000000071200788c */ /* 0x000fc8000bf05270 */
[----:B------:R-:W-:Y:S02]  /*1d60*/  USEL UR8, URZ, 0x1, UP0 ;  /* 0x000000013f087887 */ /* 0x000fe40008000000 */
[----:B------:R-:W-:Y:S02]  /*1d70*/  USEL UR18, UR18, URZ, UP0 ;  /* 0x0000003f12127287 */ /* 0x000fe40008000000 */
[----:B------:R-:W-:-:S06]  /*1d80*/  ULOP3.LUT UR8, UR4, UR8, URZ, 0x3c, !UPT ;  /* 0x0000000804087292 */ /* 0x000fcc000f8e3c3f */
[----:B------:R-:W-:Y:S01]  /*1d90*/  IMAD.U32 R13, RZ, RZ, UR8 ;  /* 0x00000008ff0d7e24 */ /* 0x000fe2000f8e00ff */
[----:B------:R-:W-:-:S06]  /*1da0*/  UMOV UR8, 0x1 ;  /* 0x0000000100087882 */ /* 0x000fcc0000000000 */
.L_x_13:
[----:B------:R-:W-:-:S04]  /*1db0*/  UISETP.LT.AND UP0, UPT, UR9, 0x1, UPT ;  /* 0x000000010900788c */ /* 0x000fc8000bf01270 */
[----:B------:R-:W-:-:S04]  /*1dc0*/  USEL UR12, UR9, 0x1, UP0 ;  /* 0x00000001090c7887 */ /* 0x000fc80008000000 */
[----:B------:R-:W-:-:S04]  /*1dd0*/  UIADD3 UR12, UR9, -UR12, URZ ;  /* 0x8000000c090c7290 */ /* 0x000fc8000fffe03f */
[----:B------:R-:W-:-:S06]  /*1de0*/  UISETP.GE.AND UP0, UPT, UR12, 0x1, UPT ;  /* 0x000000010c00788c */ /* 0x000fcc000bf06270 */
[----:B------:R-:W-:-:S13]  /*1df0*/  PLOP3.LUT P0, PT, PT, PT, UP0, 0x80, 0x0 ;  /* 0x000000000000781c */ /* 0x000fda0003f0f008 */
[----:B------:R-:W-:Y:S05]  /*1e00*/  @!P0 BRA `(.L_x_19) ;  /* 0x0000000800008947 */ /* 0x000fea0003800000 */
[----:B01----:R-:W-:Y:S01]  /*1e10*/  IMAD.U32 R10, RZ, RZ, UR12 ;  /* 0x0000000cff0a7e24 */ /* 0x003fe2000f8e00ff */
[----:B------:R-:W-:Y:S01]  /*1e20*/  UMOV UR19, UR5 ;  /* 0x0000000500137c82 */ /* 0x000fe20008000000 */
[----:B------:R-:W-:-:S05]  /*1e30*/  ULDC UR20, c[0x0][0x50c] ;  /* 0x0001430000147ab9 */ /* 0x000fca0000000800 */
.L_x_27:
[----:B------:R-:W-:-:S13]  /*1e40*/  ISETP.NE.AND P1, PT, R142, 0x3, PT ;  /* 0x000000038e00780c */ /* 0x000fda0003f25270 */
[----:B01----:R-:W-:Y:S05]  /*1e50*/  @!P1 BRA `(.L_x_20) ;  /* 0x0000000000049947 */ /* 0x003fea0003800000 */
[----:B------:R-:W-:Y:S01]  /*1e60*/  BPT.TRAP 0x1 ;  /* 0x000000040000795c */ /* 0x000fe20000300000 */
.L_x_20:
[----:B------:R-:W0:Y:S01]  /*1e70*/  S2UR UR12, SR_CgaCtaId ;  /* 0x00000000000c79c3 */ /* 0x000e220000008800 */
[----:B------:R-:W-:Y:S01]  /*1e80*/  UMOV UR10, 0x400 ;  /* 0x00000400000a7882 */ /* 0x000fe20000000000 */
[----:B------:R-:W-:Y:S01]  /*1e90*/  SHF.L.U32 R11, R13, 0x1f, RZ ;  /* 0x0000001f0d0b7819 */ /* 0x000fe200000006ff */
[----:B0-----:R-:W-:-:S04]  /*1ea0*/  ULEA UR10, UR12, UR10, 0x18 ;  /* 0x0000000a0c0a7291 */ /* 0x001fc8000f8ec03f */
[----:B------:R-:W-:-:S09]  /*1eb0*/  ULEA UR12, UR18, UR10, 0x3 ;  /* 0x0000000a120c7291 */ /* 0x000fd2000f8e183f */
[----:B------:R0:W1:Y:S01]  /*1ec0*/  SYNCS.PHASECHK.TRANS64.TRYWAIT P0, [UR12], R11 ;  /* 0x0000000bff0075a7 */ /* 0x000062000800014c */
[----:B------:R-:W-:Y:S05]  /*1ed0*/  @!P1 BRA `(.L_x_21) ;  /* 0x0000000000049947 */ /* 0x000fea0003800000 */
[----:B------:R-:W-:Y:S01]  /*1ee0*/  BPT.TRAP 0x1 ;  /* 0x000000040000795c */ /* 0x000fe20000300000 */
.L_x_21:
[----:B-1----:R-:W-:Y:S05]  /*1ef0*/  @P0 BRA `(.L_x_22) ;  /* 0x0000000000080947 */ /* 0x002fea0003800000 */
[----:B------:R-:W1:Y:S02]  /*1f00*/  SYNCS.PHASECHK.TRANS64.TRYWAIT P0, [UR12], R11 ;  /* 0x0000000bff0075a7 */ /* 0x000e64000800014c */
[----:B-1----:R-:W-:Y:S05]  /*1f10*/  @!P0 BRA `(.L_x_23) ;  /* 0x0000007400a08947 */ /* 0x002fea0003800000 */
.L_x_22:
[----:B------:R-:W-:Y:S01]  /*1f20*/  UIADD3 UR12, UR10, 0xe180, URZ ;  /* 0x0000e1800a0c7890 */ /* 0x000fe2000fffe03f */
[----:B------:R-:W-:Y:S01]  /*1f30*/  WARPGROUP.ARRIVE ;  /* 0x00000000000079c5 */ /* 0x000fe20000000000 */
[----:B------:R-:W-:Y:S02]  /*1f40*/  UISETP.NE.AND UP0, UPT, UR7, URZ, UPT ;  /* 0x0000003f0700728c */ /* 0x000fe4000bf05270 */
[----:B------:R-:W-:Y:S02]  /*1f50*/  USHF.R.U32.HI UR12, URZ, 0x4, UR12 ;  /* 0x000000043f0c7899 */ /* 0x000fe4000801160c */
[----:B------:R-:W-:Y:S02]  /*1f60*/  USEL UR8, UR8, URZ, !UP0 ;  /* 0x0000003f08087287 */ /* 0x000fe4000c000000 */
[----:B------:R-:W-:Y:S02]  /*1f70*/  ULOP3.LUT UR7, UR12, 0x3fff, URZ, 0xc0, !UPT ;  /* 0x00003fff0c077892 */ /* 0x000fe4000f8ec03f */
[----:B------:R-:W-:-:S02]  /*1f80*/  ULOP3.LUT UR12, UR11, 0x10000, URZ, 0xfc, !UPT ;  /* 0x000100000b0c7892 */ /* 0x000fc4000f8efc3f */
[----:B------:R-:W-:Y:S02]  /*1f90*/  ULOP3.LUT UR7, UR7, 0x10000, URZ, 0xfc, !UPT ;  /* 0x0001000007077892 */ /* 0x000fe4000f8efc3f */
[----:B------:R-:W-:Y:S02]  /*1fa0*/  UISETP.NE.U32.AND UP0, UPT, UR8, URZ, UPT ;  /* 0x0000003f0800728c */ /* 0x000fe4000bf05070 */
[----:B------:R-:W-:Y:S02]  /*1fb0*/  ULEA UR12, UR18, UR12, 0x9 ;  /* 0x0000000c120c7291 */ /* 0x000fe4000f8e483f */
[----:B------:R-:W-:Y:S02]  /*1fc0*/  ULEA UR14, UR18, UR7, 0x7 ;  /* 0x00000007120e7291 */ /* 0x000fe4000f8e383f */
[----:B------:R-:W-:Y:S01]  /*1fd0*/  UIADD3 UR7, UR12, 0x100, URZ ;  /* 0x000001000c077890 */ /* 0x000fe2000fffe03f */
[----:B------:R-:W-:Y:S01]  /*1fe0*/  UMOV UR13, 0xc0000010 ;  /* 0xc0000010000d7882 */ /* 0x000fe20000000000 */
[----:B------:R-:W-:Y:S01]  /*1ff0*/  UMOV UR15, 0xc0000010 ;  /* 0xc0000010000f7882 */ /* 0x000fe20000000000 */
[----:B------:R-:W-:-:S04]  /*2000*/  UIADD3 UR6, UR6, 0x1, URZ ;  /* 0x0000000106067890 */ /* 0x000fc8000fffe03f */
[----:B------:R-:W-:Y:S01]  /*2010*/  QGMMA.64x64x32.F32.E5M2.E5M2 R56, gdesc[UR12], R56, UP0 ;  /* 0x00e000000c3879f3 */ /* 0x000fe2000bf03838 */
[----:B------:R-:W-:Y:S01]  /*2020*/  UMOV UR12, UR7 ;  /* 0x00000007000c7c82 */ /* 0x000fe20008000000 */
[----:B------:R-:W-:Y:S02]  /*2030*/  UMOV UR13, 0xc0000010 ;  /* 0xc0000010000d7882 */ /* 0x000fe40000000000 */
[----:B------:R-:W-:Y:S01]  /*2040*/  QGMMA.64x64x32.F32.E5M2.E5M2 R24, gdesc[UR12], R24, UP0, gsb0 ;  /* 0x00e000000c1879f3 */ /* 0x000fe2000b803818 */
[----:B------:R-:W-:-:S04]  /*2050*/  UISETP.NE.AND UP0, UPT, UR6, UR20, UPT ;  /* 0x000000140600728c */ /* 0x000fc8000bf05270 */
[----:B------:R-:W-:-:S06]  /*2060*/  USEL UR7, URZ, 0x1, UP0 ;  /* 0x000000013f077887 */ /* 0x000fcc0008000000 */
[----:B------:R-:W-:Y:S01]  /*2070*/  ISETP.NE.AND P0, PT, RZ, UR7, PT ;  /* 0x00000007ff007c0c */ /* 0x000fe2000bf05270 */
[----:B------:R-:W-:-:S12]  /*2080*/  WARPGROUP.DEPBAR.LE gsb0, 0x1 ;  /* 0x00008000000079c5 */ /* 0x000fd80000010100 */
[----:B------:R-:W-:Y:S05]  /*2090*/  @!P0 BRA `(.L_x_24) ;  /* 0x0000000400088947 */ /* 0x000fea0003800000 */
[----:B------:R-:W-:Y:S02]  /*20a0*/  WARPGROUP.DEPBAR.LE gsb0, 0x0 ;  /* 0x00008000000079c5 */ /* 0x000fe40000010000 */
[----:B------:R-:W-:-:S01]  /*20b0*/  FADD R145, R56, R145 ;  /* 0x0000009138917221 */ /* 0x000fc20000000000 */
[----:B------:R-:W-:Y:S01]  /*20c0*/  FADD R140, R57, R140 ;  /* 0x0000008c398c7221 */ /* 0x000fe20000000000 */
        /* <DEDUP_REMOVED lines=62> */
[----:B------:R-:W-:-:S06]  /*24b0*/  UMOV UR6, URZ ;  /* 0x0000003f00067c82 */ /* 0x000fcc0008000000 */
.L_x_24:
[----:B------:R-:W-:Y:S05]  /*24c0*/  @!P1 BRA `(.L_x_25) ;  /* 0x0000000000049947 */ /* 0x000fea0003800000 */
[----:B------:R-:W-:Y:S01]  /*24d0*/  BPT.TRAP 0x1 ;  /* 0x000000040000795c */ /* 0x000fe20000300000 */
.L_x_25:
[----:B------:R-:W-:Y:S01]  /*24e0*/  ULEA UR8, UR19, UR10, 0x3 ;  /* 0x0000000a13087291 */ /* 0x000fe2000f8e183f */
[----:B------:R-:W-:-:S03]  /*24f0*/  ISETP.GT.U32.AND P0, PT, R4, 0x1, PT ;  /* 0x000000010400780c */ /* 0x000fc60003f04070 */
[----:B------:R-:W-:-:S04]  /*2500*/  UIADD3 UR8, UR8, 0x38, URZ ;  /* 0x0000003808087890 */ /* 0x000fc8000fffe03f */
[----:B------:R-:W-:-:S09]  /*2510*/  UPRMT UR8, URZ, 0x654, UR8 ;  /* 0x000006543f087896 */ /* 0x000fd20008000008 */
[----:B------:R-:W-:Y:S01]  /*2520*/  SYNCS.ARRIVE.TRANS64.RED.A1T0 RZ, [UR8], RZ ;  /* 0x000000ffffff79a7 */ /* 0x000fe20008100408 */
[----:B------:R-:W-:Y:S05]  /*2530*/  @P0 BRA `(.L_x_26) ;  /* 0x0000000000040947 */ /* 0x000fea0003800000 */
[----:B------:R-:W-:Y:S01]  /*2540*/  BPT.TRAP 0x1 ;  /* 0x000000040000795c */ /* 0x000fe20000300000 */
.L_x_26:
[----:B------:R-:W-:Y:S01]  /*2550*/  UIADD3 UR18, UR18, 0x1, URZ ;  /* 0x0000000112127890 */ /* 0x000fe2000fffe03f */
[C---:B------:R-:W-:Y:S01]  /*2560*/  ISETP.GT.AND P0, PT, R10.reuse, 0x1, PT ;  /* 0x000000010a00780c */ /* 0x040fe20003f04270 */
[----:B------:R-:W-:Y:S01]  /*2570*/  UIADD3 UR19, UR19, 0x1, URZ ;  /* 0x0000000113137890 */ /* 0x000fe2000fffe03f */
[----:B------:R-:W-:Y:S01]  /*2580*/  VIADD R10, R10, 0xffffffff ;  /* 0xffffffff0a0a7836 */ /* 0x000fe20000000000 */
[----:B------:R-:W-:Y:S02]  /*2590*/  UISETP.NE.AND UP0, UPT, UR18, 0x7, UPT ;  /* 0x000000071200788c */ /* 0x000fe4000bf05270 */
[----:B------:R-:W-:Y:S02]  /*25a0*/  UISETP.NE.AND UP1, UPT, UR19, 0x7, UPT ;  /* 0x000000071300788c */ /* 0x000fe4000bf25270 */
[----:B------:R-:W-:Y:S02]  /*25b0*/  USEL UR8, URZ, 0x1, UP0 ;  /* 0x000000013f087887 */ /* 0x000fe40008000000 */
[----:B------:R-:W-:-:S02]  /*25c0*/  USEL UR18, UR18, URZ, UP0 ;  /* 0x0000003f12127287 */ /* 0x000fc40008000000 */
[----:B------:R-:W-:Y:S02]  /*25d0*/  USEL UR19, UR19, URZ, UP1 ;  /* 0x0000003f13137287 */ /* 0x000fe40008800000 */
[----:B------:R-:W-:Y:S01]  /*25e0*/  LOP3.LUT R13, R13, UR8, RZ, 0x3c, !PT ;  /* 0x000000080d0d7c12 */ /* 0x000fe2000f8e3cff */
[----:B------:R-:W-:Y:S01]  /*25f0*/  UMOV UR8, 0x1 ;  /* 0x0000000100087882 */ /* 0x000fe20000000000 */
[----:B------:R-:W-:Y:S08]  /*2600*/  @P0 BRA `(.L_x_27) ;  /* 0xfffffff8000c0947 */ /* 0x000ff0000383ffff */
.L_x_19:
[----:B------:R-:W-:Y:S01]  /*2610*/  UISETP.NE.AND UP0, UPT, UR6, URZ, UPT ;  /* 0x0000003f0600728c */ /* 0x000fe2000bf05270 */
[----:B01----:R-:W0:Y:S03]  /*2620*/  LDC R10, c[0x0][0x28c] ;  /* 0x0000a300ff0a7b82 */ /* 0x003e260000000800 */
[----:B------:R-:W-:-:S06]  /*2630*/  USEL UR6, URZ, 0x1, !UP0 ;  /* 0x000000013f067887 */ /* 0x000fcc000c000000 */
[----:B------:R-:W-:Y:S02]  /*2640*/  ISETP.NE.AND P0, PT, RZ, UR6, PT ;  /* 0x00000006ff007c0c */ /* 0x000fe4000bf05270 */
[----:B0-----:R-:W-:-:S11]  /*2650*/  ISETP.GE.AND P1, PT, R10, 0x1, PT ;  /* 0x000000010a00780c */ /* 0x001fd60003f26270 */
[----:B------:R-:W-:Y:S05]  /*2660*/  @!P0 BRA `(.L_x_28) ;  /* 0x0000000400048947 */ /* 0x000fea0003800000 */
[----:B------:R-:W-:Y:S02]  /*2670*/  WARPGROUP.DEPBAR.LE gsb0, 0x0 ;  /* 0x00008000000079c5 */ /* 0x000fe40000010000 */
[----:B------:R-:W-:Y:S01]  /*2680*/  FADD R145, R56, R145 ;  /* 0x0000009138917221 */ /* 0x000fe20000000000 */
        /* <DEDUP_REMOVED lines=62> */
[----:B------:R-:W-:-:S07]  /*2a70*/  FADD R18, R18, R55 ;  /* 0x0000003712127221 */ /* 0x000fce0000000000 */
.L_x_28:
[----:B------:R-:W-:Y:S02]  /*2a80*/  WARPGROUP.DEPBAR.LE gsb0, 0x0 ;  /* 0x00008000000079c5 */ /* 0x000fe40000010000 */
[----:B------:R-:W-:Y:S05]  /*2a90*/  @!P1 BRA `(.L_x_29) ;  /* 0x0000000000489947 */ /* 0x000fea0003800000 */
[----:B------:R-:W-:-:S13]  /*2aa0*/  ISETP.NE.AND P0, PT, R142, 0x3, PT ;  /* 0x000000038e00780c */ /* 0x000fda0003f05270 */
[----:B------:R-:W-:Y:S05]  /*2ab0*/  @!P0 BRA `(.L_x_30) ;  /* 0x0000000000048947 */ /* 0x000fea0003800000 */
[----:B------:R-:W-:Y:S01]  /*2ac0*/  BPT.TRAP 0x1 ;  /* 0x000000040000795c */ /* 0x000fe20000300000 */
.L_x_30:
[----:B------:R-:W-:Y:S01]  /*2ad0*/  UISETP.LT.AND UP0, UPT, UR9, 0x1, UPT ;  /* 0x000000010900788c */ /* 0x000fe2000bf01270 */
[----:B------:R-:W-:-:S03]  /*2ae0*/  ISETP.GT.U32.AND P0, PT, R4, 0x1, PT ;  /* 0x000000010400780c */ /* 0x000fc60003f04070 */
[----:B------:R-:W-:-:S04]  /*2af0*/  USEL UR8, UR9, 0x1, UP0 ;  /* 0x0000000109087887 */ /* 0x000fc80008000000 */
[----:B------:R-:W-:-:S04]  /*2b00*/  UIADD3 UR8, UR5, UR9, -UR8 ;  /* 0x0000000905087290 */ /* 0x000fc8000fffe808 */
[----:B------:R-:W-:-:S04]  /*2b10*/  UIMAD.WIDE.U32 UR6, UR8, 0x24924925, URZ ;  /* 0x24924925080678a5 */ /* 0x000fc8000f8e003f */
[----:B------:R-:W-:-:S04]  /*2b20*/  UIADD3 UR6, UR8, -UR7, URZ ;  /* 0x8000000708067290 */ /* 0x000fc8000fffe03f */
[----:B------:R-:W-:-:S04]  /*2b30*/  ULEA.HI UR6, UR6, UR7, URZ, 0x1f ;  /* 0x0000000706067291 */ /* 0x000fc8000f8ff83f */
[----:B------:R-:W-:-:S04]  /*2b40*/  USHF.R.U32.HI UR6, URZ, 0x2, UR6 ;  /* 0x000000023f067899 */ /* 0x000fc80008011606 */
[----:B------:R-:W-:-:S04]  /*2b50*/  UIMAD UR6, UR6, -0x7, UR8 ;  /* 0xfffffff9060678a4 */ /* 0x000fc8000f8e0208 */
[----:B------:R-:W-:-:S04]  /*2b60*/  ULEA UR6, UR6, UR10, 0x3 ;  /* 0x0000000a06067291 */ /* 0x000fc8000f8e183f */
[----:B------:R-:W-:-:S04]  /*2b70*/  UIADD3 UR6, UR6, 0x38, URZ ;  /* 0x0000003806067890 */ /* 0x000fc8000fffe03f */
[----:B------:R-:W-:-:S09]  /*2b80*/  UPRMT UR6, URZ, 0x654, UR6 ;  /* 0x000006543f067896 */ /* 0x000fd20008000006 */
[----:B------:R-:W-:Y:S01]  /*2b90*/  SYNCS.ARRIVE.TRANS64.RED.A1T0 RZ, [UR6], RZ ;  /* 0x000000ffffff79a7 */ /* 0x000fe20008100406 */
[----:B------:R-:W-:Y:S05]  /*2ba0*/  @P0 BRA `(.L_x_29) ;  /* 0x0000000000040947 */ /* 0x000fea0003800000 */
[----:B------:R-:W-:Y:S01]  /*2bb0*/  BPT.TRAP 0x1 ;  /* 0x000000040000795c */ /* 0x000fe20000300000 */
.L_x_29:
[----:B------:R-:W0:Y:S01]  /*2bc0*/  LDC R14, c[0x0][0x288] ;  /* 0x0000a200ff0e7b82 */ /* 0x000e220000000800 */
[--C-:B------:R-:W-:Y:S01]  /*2bd0*/  SHF.R.U32.HI R10, RZ, 0x2, R0.reuse ;  /* 0x00000002ff0a7819 */ /* 0x100fe20000011600 */
[----:B------:R-:W-:Y:S01]  /*2be0*/  UIADD3 UR8, UR9, UR5, URZ ;  /* 0x0000000509087290 */ /* 0x000fe2000fffe03f */
[----:B------:R-:W-:Y:S01]  /*2bf0*/  LOP3.LUT R12, R0, 0x60, RZ, 0xc0, !PT ;  /* 0x00000060000c7812 */ /* 0x000fe200078ec0ff */
[----:B------:R-:W-:Y:S01]  /*2c00*/  IMAD.SHL.U32 R33, R7, 0x40, RZ ;  /* 0x0000004007217824 */ /* 0x000fe200078e00ff */
[----:B------:R-:W-:Y:S01]  /*2c10*/  SHF.R.U32.HI R13, RZ, 0x7, R0 ;  /* 0x00000007ff0d7819 */ /* 0x000fe20000011600 */
[----:B------:R-:W-:Y:S01]  /*2c20*/  UISETP.GT.U32.AND UP0, UPT, UR8, 0x6, UPT ;  /* 0x000000060800788c */ /* 0x000fe2000bf04070 */
[----:B------:R-:W-:Y:S01]  /*2c30*/  LOP3.LUT R11, R10, 0x7, RZ, 0xc0, !PT ;  /* 0x000000070a0b7812 */ /* 0x000fe200078ec0ff */
[----:B------:R-:W-:Y:S01]  /*2c40*/  UIMAD.WIDE.U32 UR6, UR8, 0x24924925, URZ ;  /* 0x24924925080678a5 */ /* 0x000fe2000f8e003f */
[----:B------:R-:W-:Y:S01]  /*2c50*/  SHF.R.U32.HI R12, RZ, 0x1, R12 ;  /* 0x00000001ff0c7819 */ /* 0x000fe2000001160c */
[----:B------:R-:W-:Y:S01]  /*2c60*/  IMAD.SHL.U32 R34, R6, 0x100, RZ ;  /* 0x0000010006227824 */ /* 0x000fe200078e00ff */
[----:B------:R-:W-:Y:S01]  /*2c70*/  LOP3.LUT R10, R13, 0x1, RZ, 0xc0, !PT ;  /* 0x000000010d0a7812 */ /* 0x000fe200078ec0ff */
[----:B------:R-:W-:Y:S01]  /*2c80*/  IMAD.SHL.U32 R26, R0, 0x2, RZ ;  /* 0x00000002001a7824 */ /* 0x000fe200078e00ff */
[----:B------:R-:W-:Y:S01]  /*2c90*/  IADD3 R13, RZ, -R12, -R11 ;  /* 0x8000000cff0d7210 */ /* 0x000fe20007ffe80b */
[----:B------:R-:W-:Y:S01]  /*2ca0*/  ULDC UR12, c[0x0][0x284] ;  /* 0x0000a100000c7ab9 */ /* 0x000fe20000000800 */
[----:B------:R-:W-:Y:S01]  /*2cb0*/  UISETP.LT.U32.AND UP0, UPT, UR9, 0x7, UP0 ;  /* 0x000000070900788c */ /* 0x000fe20008701070 */
[C---:B------:R-:W-:Y:S01]  /*2cc0*/  IMAD.SHL.U32 R24, R10.reuse, 0x40, RZ ;  /* 0x000000400a187824 */ /* 0x040fe200078e00ff */
[----:B------:R-:W-:Y:S01]  /*2cd0*/  UIADD3 UR5, UR8, -UR7, URZ ;  /* 0x8000000708057290 */ /* 0x000fe2000fffe03f */
[----:B------:R-:W-:Y:S01]  /*2ce0*/  IMAD R13, R10, -0x40, R13 ;  /* 0xffffffc00a0d7824 */ /* 0x000fe200078e020d */
[----:B------:R-:W-:Y:S01]  /*2cf0*/  UISETP.GE.U32.AND UP1, UPT, UR9, 0x7, UPT ;  /* 0x000000070900788c */ /* 0x000fe2000bf26070 */
[----:B------:R-:W-:Y:S01]  /*2d00*/  LOP3.LUT R10, R0, 0x3, RZ, 0xc0, !PT ;  /* 0x00000003000a7812 */ /* 0x000fe200078ec0ff */
[----:B------:R-:W-:Y:S01]  /*2d10*/  USEL UR6, URZ, 0x1, !UP0 ;  /* 0x000000013f067887 */ /* 0x000fe2000c000000 */
[----:B------:R-:W-:Y:S01]  /*2d20*/  SHF.R.S32.HI R29, RZ, 0x1f, R5 ;  /* 0x0000001fff1d7819 */ /* 0x000fe20000011405 */
[----:B------:R-:W-:Y:S01]  /*2d30*/  ULEA.HI UR5, UR5, UR7, URZ, 0x1f ;  /* 0x0000000705057291 */ /* 0x000fe2000f8ff83f */
[C---:B0-----:R-:W-:Y:S01]  /*2d40*/  ISETP.GE.AND P0, PT, R33.reuse, R14, PT ;  /* 0x0000000e2100720c */ /* 0x041fe20003f06270 */
[----:B------:R-:W-:Y:S01]  /*2d50*/  ULDC.64 UR10, c[0x0][0x5d0] ;  /* 0x00017400000a7ab9 */ /* 0x000fe20000000a00 */
[----:B------:R-:W-:Y:S01]  /*2d60*/  LOP3.LUT R26, R33, 0x6, R26, 0xf8, !PT ;  /* 0x00000006211a7812 */ /* 0x000fe200078ef81a */
[----:B------:R-:W-:Y:S01]  /*2d70*/  IMAD R10, R10, -0x2, R14 ;  /* 0xfffffffe0a0a7824 */ /* 0x000fe200078e020e */
[----:B------:R-:W-:Y:S01]  /*2d80*/  ISETP.GE.OR P0, PT, R34, UR12, P0 ;  /* 0x0000000c22007c0c */ /* 0x000fe20008706670 */
[----:B------:R-:W-:Y:S01]  /*2d90*/  IMAD R14, R29, UR10, RZ ;  /* 0x0000000a1d0e7c24 */ /* 0x000fe2000f8e02ff */
[----:B------:R-:W-:Y:S01]  /*2da0*/  SHF.R.S32.HI R27, RZ, 0x1f, R26 ;  /* 0x0000001fff1b7819 */ /* 0x000fe2000001141a */
[----:B------:R-:W-:Y:S01]  /*2db0*/  ULOP3.LUT UR4, UR4, UR6, URZ, 0x3c, !UPT ;  /* 0x0000000604047292 */ /* 0x000fe2000f8e3c3f */
[----:B------:R-:W-:Y:S01]  /*2dc0*/  LOP3.LUT R35, R24, 0x40, R11, 0xe2, !PT ;  /* 0x0000004018237812 */ /* 0x000fe200078ee20b */
[----:B------:R-:W-:Y:S01]  /*2dd0*/  USHF.R.U32.HI UR5, URZ, 0x2, UR5 ;  /* 0x000000023f057899 */ /* 0x000fe20008011605 */
[----:B------:R-:W-:Y:S01]  /*2de0*/  IMAD.WIDE R24, R6, 0x100, RZ ;  /* 0x0000010006187825 */ /* 0x000fe200078e02ff */
[----:B------:R-:W-:-:S02]  /*2df0*/  IADD3 R34, -R34, UR12, R13 ;  /* 0x0000000c22227c10 */ /* 0x000fc4000fffe10d */
[----:B------:R-:W-:Y:S01]  /*2e00*/  @UP1 ULOP3.LUT UR4, UR4, 0x1, UR5, 0x78, !UPT ;  /* 0x0000000104041892 */ /* 0x000fe2000f8e7805 */
[C---:B------:R-:W-:Y:S01]  /*2e10*/  IMAD R11, R5.reuse, UR11, R14 ;  /* 0x0000000b050b7c24 */ /* 0x040fe2000f8e020e */
[----:B------:R-:W-:Y:S01]  /*2e20*/  UIMAD UR5, UR5, -0x7, UR8 ;  /* 0xfffffff9050578a4 */ /* 0x000fe2000f8e0208 */
[----:B------:R-:W-:Y:S01]  /*2e30*/  IMAD.WIDE.U32 R6, R5, UR10, R26 ;  /* 0x0000000a05067c25 */ /* 0x000fe2000f8e001a */
[----:B------:R-:W-:-:S03]  /*2e40*/  LOP3.LUT R35, R24, R35, R12, 0xfe, !PT ;  /* 0x0000002318237212 */ /* 0x000fc600078efe0c */
[----:B------:R-:W-:Y:S02]  /*2e50*/  IMAD.IADD R7, R7, 0x1, R11 ;  /* 0x0000000107077824 */ /* 0x000fe400078e020b */
[----:B------:R-:W-:Y:S02]  /*2e60*/  IMAD.IADD R33, R10, 0x1, -R33 ;  /* 0x000000010a217824 */ /* 0x000fe400078e0a21 */
[----:B------:R-:W-:Y:S01]  /*2e70*/  IMAD.MOV.U32 R32, RZ, RZ, -0x1 ;  /* 0xffffffffff207424 */ /* 0x000fe200078e00ff */
[----:B------:R-:W-:Y:S06]  /*2e80*/  @P0 BRA `(.L_x_31) ;  /* 0x0000004800040947 */ /* 0x000fec0003800000 */
[----:B------:R-:W0:Y:S01]  /*2e90*/  LDC.64 R30, c[0x0][0x5c8] ;  /* 0x00017200ff1e7b82 */ /* 0x000e220000000a00 */
[----:B------:R-:W-:Y:S01]  /*2ea0*/  ULDC.64 UR6, c[0x0][0x5c0] ;  /* 0x0001700000067ab9 */ /* 0x000fe20000000a00 */
[----:B------:R-:W-:Y:S01]  /*2eb0*/  BSSY B0, `(.L_x_31) ;  /* 0x000047e000007945 */ /* 0x000fe20003800000 */
[-C--:B0-----:R-:W-:Y:S02]  /*2ec0*/  IMAD R10, R25, R30.reuse, RZ ;  /* 0x0000001e190a7224 */ /* 0x081fe400078e02ff */
[----:B------:R-:W-:-:S04]  /*2ed0*/  IMAD.WIDE.U32 R6, R35, R30, R6 ;  /* 0x0000001e23067225 */ /* 0x000fc800078e0006 */
[----:B------:R-:W-:Y:S01]  /*2ee0*/  IMAD R13, R35, R31, R10 ;  /* 0x0000001f230d7224 */ /* 0x000fe200078e020a */
[----:B------:R-:W-:Y:S01]  /*2ef0*/  IADD3 R14, P4, R6, UR6, RZ ;  /* 0x00000006060e7c10 */ /* 0x000fe2000ff9e0ff */
[C---:B------:R-:W-:Y:S01]  /*2f00*/  IMAD.SHL.U32 R11, R30.reuse, 0x80, RZ ;  /* 0x000000801e0b7824 */ /* 0x040fe200078e00ff */
[C---:B------:R-:W-:Y:S01]  /*2f10*/  LEA R28, P2, R30.reuse, R6, 0x3 ;  /* 0x000000061e1c7211 */ /* 0x040fe200078418ff */
[----:B------:R-:W-:Y:S01]  /*2f20*/  IMAD.IADD R36, R7, 0x1, R13 ;  /* 0x0000000107247824 */ /* 0x000fe200078e020d */
[----:B------:R-:W-:Y:S02]  /*2f30*/  SHF.L.U64.HI R7, R30, 0x7, R31 ;  /* 0x000000071e077819 */ /* 0x000fe4000001021f */
[----:B------:R-:W-:Y:S02]  /*2f40*/  IADD3 R10, P1, P0, R6, UR6, R11 ;  /* 0x00000006060a7c10 */ /* 0x000fe4000f83e00b */
[----:B------:R-:W-:Y:S02]  /*2f50*/  IADD3.X R15, R36, UR7, RZ, P4, !PT ;  /* 0x00000007240f7c10 */ /* 0x000fe4000a7fe4ff */
[----:B---3-5:R-:W-:-:S02]  /*2f60*/  FSETP.NEU.AND P4, PT, R9, RZ, PT ;  /* 0x000000ff0900720b */ /* 0x028fc40003f8d000 */
[----:B------:R-:W-:Y:S02]  /*2f70*/  LEA.HI.X R30, R30, R36, R31, 0x3, P2 ;  /* 0x000000241e1e7211 */ /* 0x000fe400010f1c1f */
[C---:B------:R-:W-:Y:S02]  /*2f80*/  IADD3 R12, P2, R28.reuse, UR6, RZ ;  /* 0x000000061c0c7c10 */ /* 0x040fe4000ff5e0ff */
[----:B------:R-:W-:Y:S02]  /*2f90*/  IADD3 R6, P5, P6, R28, UR6, R11 ;  /* 0x000000061c067c10 */ /* 0x000fe4000febe00b */
[--C-:B------:R-:W-:Y:S02]  /*2fa0*/  IADD3.X R11, R36, UR7, R7.reuse, P1, P0 ;  /* 0x00000007240b7c10 */ /* 0x100fe40008fe0407 */
[C---:B------:R-:W-:Y:S02]  /*2fb0*/  IADD3.X R13, R30.reuse, UR7, RZ, P2, !PT ;  /* 0x000000071e0d7c10 */ /* 0x040fe400097fe4ff */
[----:B------:R-:W-:Y:S01]  /*2fc0*/  IADD3.X R7, R30, UR7, R7, P5, P6 ;  /* 0x000000071e077c10 */ /* 0x000fe2000afec407 */
[----:B------:R-:W-:Y:S06]  /*2fd0*/  @!P4 BRA `(.L_x_32) ;  /* 0x00000034009cc947 */ /* 0x000fec0003800000 */
[----:B------:R-:W-:Y:S01]  /*2fe0*/  ULDC.64 UR6, c[0x0][0x5b8] ;  /* 0x00016e0000067ab9 */ /* 0x000fe20000000a00 */
[----:B------:R-:W-:Y:S01]  /*2ff0*/  ISETP.GE.AND P0, PT, R34, 0x1, PT ;  /* 0x000000012200780c */ /* 0x000fe20003f06270 */
[----:B------:R-:W-:Y:S01]  /*3000*/  IMAD R28, R29, UR6, RZ ;  /* 0x000000061d1c7c24 */ /* 0x000fe2000f8e02ff */
[----:B------:R-:W-:Y:S01]  /*3010*/  ULDC.64 UR10, c[0x0][0x5a8] ;  /* 0x00016a00000a7ab9 */ /* 0x000fe20000000a00 */
[----:B------:R-:W-:Y:S01]  /*3020*/  IMAD.WIDE.U32 R26, R5, UR6, R26 ;  /* 0x00000006051a7c25 */ /* 0x000fe2000f8e001a */
[----:B------:R-:W-:Y:S01]  /*3030*/  ISETP.LT.OR P4, PT, R33, 0x1, !P0 ;  /* 0x000000012100780c */ /* 0x000fe20004781670 */
[----:B------:R-:W-:Y:S02]  /*3040*/  BSSY B1, `(.L_x_33) ;  /* 0x000000c000017945 */ /* 0x000fe40003800000 */
[----:B------:R-:W-:Y:S01]  /*3050*/  IMAD R5, R5, UR7, R28 ;  /* 0x0000000705057c24 */ /* 0x000fe2000f8e021c */
[----:B------:R-:W-:Y:S02]  /*3060*/  ULDC.64 UR6, c[0x0][0x5b0] ;  /* 0x00016c0000067ab9 */ /* 0x000fe40000000a00 */
[----:B------:R-:W-:-:S02]  /*3070*/  IMAD R30, R25, UR6, RZ ;  /* 0x00000006191e7c24 */ /* 0x000fc4000f8e02ff */
[----:B------:R-:W-:Y:S02]  /*3080*/  IMAD.IADD R27, R27, 0x1, R5 ;  /* 0x000000011b1b7824 */ /* 0x000fe400078e0205 */
[C---:B------:R-:W-:Y:S02]  /*3090*/  IMAD R5, R35.reuse, UR7, R30 ;  /* 0x0000000723057c24 */ /* 0x040fe4000f8e021e */
[----:B------:R-:W-:-:S03]  /*30a0*/  IMAD.WIDE.U32 R28, R35, UR6, R26 ;  /* 0x00000006231c7c25 */ /* 0x000fc6000f8e001a */
[----:B------:R-:W-:-:S04]  /*30b0*/  IADD3 R28, P1, R28, UR10, RZ ;  /* 0x0000000a1c1c7c10 */ /* 0x000fc8000ff3e0ff */
[--C-:B------:R-:W-:Y:S02]  /*30c0*/  IADD3.X R29, R29, UR11, R5.reuse, P1, !PT ;  /* 0x0000000b1d1d7c10 */ /* 0x100fe40008ffe405 */
[----:B------:R-:W-:Y:S01]  /*30d0*/  PRMT R5, RZ, 0x7610, R5 ;  /* 0x00007610ff057816 */ /* 0x000fe20000000005 */
[----:B------:R-:W-:Y:S06]  /*30e0*/  @P4 BRA `(.L_x_34) ;  /* 0x0000000000044947 */ /* 0x000fec0003800000 */
[----:B------:R0:W5:Y:S02]  /*30f0*/  LDG.E.U8 R5, desc[UR16][R28.64] ;  /* 0x000000101c057981 */ /* 0x000164000c1e1100 */
.L_x_34:
[----:B------:R-:W-:Y:S05]  /*3100*/  BSYNC B1 ;  /* 0x0000000000017941 */ /* 0x000fea0003800000 */
.L_x_33:
[----:B-----5:R-:W-:Y:S01]  /*3110*/  LOP3.LUT R5, R5, 0xff, RZ, 0xc0, !PT ;  /* 0x000000ff05057812 */ /* 0x020fe200078ec0ff */
[----:B------:R-:W-:Y:S01]  /*3120*/  BSSY B1, `(.L_x_35) ;  /* 0x000000b000017945 */ /* 0x000fe20003800000 */
[----:B------:R-:W-:Y:S02]  /*3130*/  ISETP.LT.OR P2, PT, R33, 0x2, !P0 ;  /* 0x000000022100780c */ /* 0x000fe40004741670 */
[----:B------:R-:W-:-:S05]  /*3140*/  F2FP.F16.E5M2.UNPACK_B R5, R5 ;  /* 0x00000005ff05723e */ /* 0x000fca00020004ff */
[----:B------:R-:W-:Y:S01]  /*3150*/  HADD2.F32 R30, -RZ, R5.H0_H0 ;  /* 0x20000005ff1e7230 */ /* 0x000fe20000004100 */
[----:B------:R-:W-:-:S04]  /*3160*/  PRMT R5, RZ, 0x7610, R5 ;  /* 0x00007610ff057816 */ /* 0x000fc80000000005 */
[----:B------:R-:W-:-:S04]  /*3170*/  FMUL R30, R30, R9 ;  /* 0x000000091e1e7220 */ /* 0x000fc80000400000 */
[----:B--2---:R-:W-:-:S05]  /*3180*/  FFMA R30, R145, R8, R30 ;  /* 0x00000008911e7223 */ /* 0x004fca000000001e */
[----:B------:R-:W-:-:S05]  /*3190*/  F2FP.SATFINITE.E5M2.F32.PACK_AB_MERGE_C R31, RZ, R30, RZ ;  /* 0x0000001eff1f723e */ /* 0x000fca00048060ff */
[----:B------:R1:W-:Y:S01]  /*31a0*/  @!P4 STG.E.U8 desc[UR16][R14.64], R31 ;  /* 0x0000001f0e00c986 */ /* 0x0003e2000c101110 */
[----:B------:R-:W-:Y:S05]  /*31b0*/  @P2 BRA `(.L_x_36) ;  /* 0x0000000000042947 */ /* 0x000fea0003800000 */
[----:B------:R2:W5:Y:S02]  /*31c0*/  LDG.E.U8 R5, desc[UR16][R28.64+0x1] ;  /* 0x000001101c057981 */ /* 0x000564000c1e1100 */
.L_x_36:
[----:B------:R-:W-:Y:S05]  /*31d0*/  BSYNC B1 ;  /* 0x0000000000017941 */ /* 0x000fea0003800000 */
.L_x_35:
[----:B-----5:R-:W-:Y:S01]  /*31e0*/  LOP3.LUT R5, R5, 0xff, RZ, 0xc0, !PT ;  /* 0x000000ff05057812 */ /* 0x020fe200078ec0ff */
[----:B------:R-:W-:Y:S01]  /*31f0*/  BSSY B1, `(.L_x_37) ;  /* 0x0000013000017945 */ /* 0x000fe20003800000 */
[----:B------:R-:W-:Y:S02]  /*3200*/  IADD3 R37, P1, R35, 0x8, RZ ;  /* 0x0000000823257810 */ /* 0x000fe40007f3e0ff */
[----:B------:R-:W-:-:S03]  /*3210*/  F2FP.F16.E5M2.UNPACK_B R5, R5 ;  /* 0x00000005ff05723e */ /* 0x000fc600020004ff */
[----:B-1----:R-:W-:Y:S01]  /*3220*/  IMAD.X R31, RZ, RZ, R25, P1 ;  /* 0x000000ffff1f7224 */ /* 0x002fe200008e0619 */
[----:B------:R-:W-:Y:S01]  /*3230*/  ISETP.GE.AND P1, PT, R34, 0x9, PT ;  /* 0x000000092200780c */ /* 0x000fe20003f26270 */
[----:B------:R-:W-:Y:S02]  /*3240*/  HADD2.F32 R30, -RZ, R5.H0_H0 ;  /* 0x20000005ff1e7230 */ /* 0x000fe40000004100 */
[----:B------:R-:W-:Y:S01]  /*3250*/  IMAD R36, R31, UR6, RZ ;  /* 0x000000061f247c24 */ /* 0x000fe2000f8e02ff */
[----:B------:R-:W-:Y:S02]  /*3260*/  ISETP.LT.OR P5, PT, R33, 0x1, !P1 ;  /* 0x000000012100780c */ /* 0x000fe40004fa1670 */
[----:B------:R-:W-:Y:S01]  /*3270*/  FMUL R5, R30, R9 ;  /* 0x000000091e057220 */ /* 0x000fe20000400000 */
[----:B------:R-:W-:-:S04]  /*3280*/  IMAD.WIDE.U32 R30, R37, UR6, R26 ;  /* 0x00000006251e7c25 */ /* 0x000fc8000f8e001a */
[----:B------:R-:W-:Y:S01]  /*3290*/  FFMA R5, R140, R8, R5 ;  /* 0x000000088c057223 */ /* 0x000fe20000000005 */
[----:B------:R-:W-:Y:S01]  /*32a0*/  IMAD R37, R37, UR7, R36 ;  /* 0x0000000725257c24 */ /* 0x000fe2000f8e0224 */
[----:B------:R-:W-:-:S03]  /*32b0*/  IADD3 R30, P4, R30, UR10, RZ ;  /* 0x0000000a1e1e7c10 */ /* 0x000fc6000ff9e0ff */
[----:B------:R-:W-:Y:S02]  /*32c0*/  F2FP.SATFINITE.E5M2.F32.PACK_AB_MERGE_C R39, RZ, R5, RZ ;  /* 0x00000005ff27723e */ /* 0x000fe400048060ff */
[----:B------:R-:W-:Y:S02]  /*32d0*/  IADD3.X R31, R31, UR11, R37, P4, !PT ;  /* 0x0000000b1f1f7c10 */ /* 0x000fe4000a7fe425 */
[----:B------:R-:W-:Y:S01]  /*32e0*/  PRMT R5, RZ, 0x7610, R5 ;  /* 0x00007610ff057816 */ /* 0x000fe20000000005 */
[----:B------:R1:W-:Y:S01]  /*32f0*/  @!P2 STG.E.U8 desc[UR16][R14.64+0x1], R39 ;  /* 0x000001270e00a986 */ /* 0x0003e2000c101110 */
[----:B------:R-:W-:Y:S05]  /*3300*/  @P5 BRA `(.L_x_38) ;  /* 0x0000000000045947 */ /* 0x000fea0003800000 */
[----:B------:R3:W5:Y:S02]  /*3310*/  LDG.E.U8 R5, desc[UR16][R30.64] ;  /* 0x000000101e057981 */ /* 0x000764000c1e1100 */
.L_x_38:
[----:B------:R-:W-:Y:S05]  /*3320*/  BSYNC B1 ;  /* 0x0000000000017941 */ /* 0x000fea0003800000 */
.L_x_37:
[----:B-----5:R-:W-:Y:S01]  /*3330*/  LOP3.LUT R5, R5, 0xff, RZ, 0xc0, !PT ;  /* 0x000000ff05057812 */ /* 0x020fe200078ec0ff */
[----:B------:R-:W-:Y:S01]  /*3340*/  BSSY B1, `(.L_x_39) ;  /* 0x000000b000017945 */ /* 0x000fe20003800000 */
[----:B------:R-:W-:Y:S02]  /*3350*/  ISETP.LT.OR P2, PT, R33, 0x2, !P1 ;  /* 0x000000022100780c */ /* 0x000fe40004f41670 */
[----:B------:R-:W-:-:S05]  /*3360*/  F2FP.F16.E5M2.UNPACK_B R5, R5 ;  /* 0x00000005ff05723e */ /* 0x000fca00020004ff */
[----:B------:R-:W-:Y:S01]  /*3370*/  HADD2.F32 R36, -RZ, R5.H0_H0 ;  /* 0x20000005ff247230 */ /* 0x000fe20000004100 */
[----:B------:R-:W-:-:S04]  /*3380*/  PRMT R5, RZ, 0x7610, R5 ;  /* 0x00007610ff057816 */ /* 0x000fc80000000005 */
[----:B------:R-:W-:-:S04]  /*3390*/  FMUL R36, R36, R9 ;  /* 0x0000000924247220 */ /* 0x000fc80000400000 */
[----:B------:R-:W-:-:S05]  /*33a0*/  FFMA R36, R143, R8, R36 ;  /* 0x000000088f247223 */ /* 0x000fca0000000024 */
[----:B------:R-:W-:-:S05]  /*33b0*/  F2FP.SATFINITE.E5M2.F32.PACK_AB_MERGE_C R37, RZ, R36, RZ ;  /* 0x00000024ff25723e */ /* 0x000fca00048060ff */
[----:B------:R4:W-:Y:S01]  /*33c0*/  @!P5 STG.E.U8 desc[UR16][R12.64], R37 ;  /* 0x000000250c00d986 */ /* 0x0009e2000c101110 */
[----:B------:R-:W-:Y:S05]  /*33d0*/  @P2 BRA `(.L_x_40) ;  /* 0x0000000000042947 */ /* 0x000fea0003800000 */
[----:B------:R0:W5:Y:S02]  /*33e0*/  LDG.E.U8 R5, desc[UR16][R30.64+0x1] ;  /* 0x000001101e057981 */ /* 0x000164000c1e1100 */
.L_x_40:
[----:B------:R-:W-:Y:S05]  /*33f0*/  BSYNC B1 ;  /* 0x0000000000017941 */ /* 0x000fea0003800000 */
.L_x_39:
[----:B-----5:R-:W-:Y:S01]  /*3400*/  LOP3.LUT R5, R5, 0xff, RZ, 0xc0, !PT ;  /* 0x000000ff05057812 */ /* 0x020fe200078ec0ff */
[----:B------:R-:W-:Y:S01]  /*3410*/  BSSY B1, `(.L_x_41) ;  /* 0x000000b000017945 */ /* 0x000fe20003800000 */
[----:B------:R-:W-:Y:S02]  /*3420*/  ISETP.LT.OR P4, PT, R33, 0x9, !P0 ;  /* 0x000000092100780c */ /* 0x000fe40004781670 */
[----:B------:R-:W-:-:S05]  /*3430*/  F2FP.F16.E5M2.UNPACK_B R5, R5 ;  /* 0x00000005ff05723e */ /* 0x000fca00020004ff */
[----:B------:R-:W-:-:S05]  /*3440*/  HADD2.F32 R36, -RZ, R5.H0_H0 ;  /* 0x20000005ff247230 */ /* 0x000fca0000004100 */
[----:B------:R-:W-:-:S04]  /*3450*/  FMUL R5, R36, R9 ;  /* 0x0000000924057220 */ /* 0x000fc80000400000 */
[----:B------:R-:W-:-:S05]  /*3460*/  FFMA R5, R138, R8, R5 ;  /* 0x000000088a057223 */ /* 0x000fca0000000005 */
[----:B----4-:R-:W-:Y:S02]  /*3470*/  F2FP.SATFINITE.E5M2.F32.PACK_AB_MERGE_C R37, RZ, R5, RZ ;  /* 0x00000005ff25723e */ /* 0x010fe400048060ff */
[----:B------:R-:W-:-:S03]  /*3480*/  PRMT R5, RZ, 0x7610, R5 ;  /* 0x00007610ff057816 */ /* 0x000fc60000000005 */
[----:B------:R4:W-:Y:S01]  /*3490*/  @!P2 STG.E.U8 desc[UR16][R12.64+0x1], R37 ;  /* 0x000001250c00a986 */ /* 0x0009e2000c101110 */
[----:B------:R-:W-:Y:S05]  /*34a0*/  @P4 BRA `(.L_x_42) ;  /* 0x0000000000044947 */ /* 0x000fea0003800000 */
[----:B------:R0:W5:Y:S02]  /*34b0*/  LDG.E.U8 R5, desc[UR16][R28.64+0x8] ;  /* 0x000008101c057981 */ /* 0x000164000c1e1100 */
.L_x_42:
[----:B------:R-:W-:Y:S05]  /*34c0*/  BSYNC B1 ;  /* 0x0000000000017941 */ /* 0x000fea0003800000 */
.L_x_41:
        /* <DEDUP_REMOVED lines=8> */
[----:B----4-:R-:W-:-:S05]  /*3550*/  F2FP.SATFINITE.E5M2.F32.PACK_AB_MERGE_C R37, RZ, R36, RZ ;  /* 0x00000024ff25723e */ /* 0x010fca00048060ff */
[----:B------:R4:W-:Y:S01]  /*3560*/  @!P4 STG.E.U8 desc[UR16][R14.64+0x8], R37 ;  /* 0x000008250e00c986 */ /* 0x0009e2000c101110 */
[----:B------:R-:W-:Y:S05]  /*3570*/  @P2 BRA `(.L_x_44) ;  /* 0x0000000000042947 */ /* 0x000fea0003800000 */
[----:B------:R0:W5:Y:S02]  /*3580*/  LDG.E.U8 R5, desc[UR16][R28.64+0x9] ;  /* 0x000009101c057981 */ /* 0x000164000c1e1100 */
.L_x_44:
[----:B------:R-:W-:Y:S05]  /*3590*/  BSYNC B1 ;  /* 0x0000000000017941 */ /* 0x000fea0003800000 */
.L_x_43:
        /* <DEDUP_REMOVED lines=12> */
.L_x_46:
[----:B------:R-:W-:Y:S05]  /*3660*/  BSYNC B1 ;  /* 0x0000000000017941 */ /* 0x000fea0003800000 */
.L_x_45:
        /* <DEDUP_REMOVED lines=12> */
.L_x_48:
[----:B------:R-:W-:Y:S05]  /*3730*/  BSYNC B1 ;  /* 0x0000000000017941 */ /* 0x000fea0003800000 */
.L_x_47:
        /* <DEDUP_REMOVED lines=12> */
.L_x_50:
[----:B------:R-:W-:Y:S05]  /*3800*/  BSYNC B1 ;  /* 0x0000000000017941 */ /* 0x000fea0003800000 */
.L_x_49:
        /* <DEDUP_REMOVED lines=12> */
.L_x_52:
[----:B------:R-:W-:Y:S05]  /*38d0*/  BSYNC B1 ;  /* 0x0000000000017941 */ /* 0x000fea0003800000 */
.L_x_51:
        /* <DEDUP_REMOVED lines=12> */
.L_x_54:
[----:B------:R-:W-:Y:S05]  /*39a0*/  BSYNC B1 ;  /* 0x0000000000017941 */ /* 0x000fea0003800000 */
.L_x_53:
        /* <DEDUP_REMOVED lines=12> */
.L_x_56:
[----:B------:R-:W-:Y:S05]  /*3a70*/  BSYNC B1 ;  /* 0x0000000000017941 */ /* 0x000fea0003800000 */
.L_x_55:
        /* <DEDUP_REMOVED lines=12> */
.L_x_58:
[----:B------:R-:W-:Y:S05]  /*3b40*/  BSYNC B1 ;  /* 0x0000000000017941 */ /* 0x000fea0003800000 */
.L_x_57:
        /* <DEDUP_REMOVED lines=12> */
.L_x_60:
[----:B------:R-:W-:Y:S05]  /*3c10*/  BSYNC B1 ;  /* 0x0000000000017941 */ /* 0x000fea0003800000 */
.L_x_59:
        /* <DEDUP_REMOVED lines=12> */
.L_x_62:
[----:B------:R-:W-:Y:S05]  /*3ce0*/  BSYNC B1 ;  /* 0x0000000000017941 */ /* 0x000fea0003800000 */
.L_x_61:
        /* <DEDUP_REMOVED lines=12> */
.L_x_64:
[----:B------:R-:W-:Y:S05]  /*3db0*/  BSYNC B1 ;  /* 0x0000000000017941 */ /* 0x000fea0003800000 */
.L_x_63:
        /* <DEDUP_REMOVED lines=12> */
.L_x_66:
[----:B------:R-:W-:Y:S05]  /*3e80*/  BSYNC B1 ;  /* 0x0000000000017941 */ /* 0x000fea0003800000 */
.L_x_65:
        /* <DEDUP_REMOVED lines=12> */
.L_x_68:
[----:B------:R-:W-:Y:S05]  /*3f50*/  BSYNC B1 ;  /* 0x0000000000017941 */ /* 0x000fea0003800000 */
.L_x_67:
        /* <DEDUP_REMOVED lines=12> */
.L_x_70:
[----:B------:R-:W-:Y:S05]  /*4020*/  BSYNC B1 ;  /* 0x0000000000017941 */ /* 0x000fea0003800000 */
.L_x_69:
        /* <DEDUP_REMOVED lines=12> */
.L_x_72:
[----:B------:R-:W-:Y:S05]  /*40f0*/  BSYNC B1 ;  /* 0x0000000000017941 */ /* 0x000fea0003800000 */
.L_x_71:
        /* <DEDUP_REMOVED lines=12> */
.L_x_74:
[----:B------:R-:W-:Y:S05]  /*41c0*/  BSYNC B1 ;  /* 0x0000000000017941 */ /* 0x000fea0003800000 */
.L_x_73:
        /* <DEDUP_REMOVED lines=12> */
.L_x_76:
[----:B------:R-:W-:Y:S05]  /*4290*/  BSYNC B1 ;  /* 0x0000000000017941 */ /* 0x000fea0003800000 */
.L_x_75:
        /* <DEDUP_REMOVED lines=12> */
.L_x_78:
[----:B------:R-:W-:Y:S05]  /*4360*/  BSYNC B1 ;  /* 0x0000000000017941 */ /* 0x000fea0003800000 */
.L_x_77:
        /* <DEDUP_REMOVED lines=12> */
.L_x_80:
[----:B------:R-:W-:Y:S05]  /*4430*/  BSYNC B1 ;  /* 0x0000000000017941 */ /* 0x000fea0003800000 */
.L_x_79:
        /* <DEDUP_REMOVED lines=12> */
.L_x_82:
[----:B------:R-:W-:Y:S05]  /*4500*/  BSYNC B1 ;  /* 0x0000000000017941 */ /* 0x000fea0003800000 */
.L_x_81:
        /* <DEDUP_REMOVED lines=12> */
.L_x_84:
[----:B------:R-:W-:Y:S05]  /*45d0*/  BSYNC B1 ;  /* 0x0000000000017941 */ /* 0x000fea0003800000 */
.L_x_83:
        /* <DEDUP_REMOVED lines=12> */
.L_x_86:
[----:B------:R-:W-:Y:S05]  /*46a0*/  BSYNC B1 ;  /* 0x0000000000017941 */ /* 0x000fea0003800000 */
.L_x_85:
        /* <DEDUP_REMOVED lines=12> */
.L_x_88:
[----:B------:R-:W-:Y:S05]  /*4770*/  BSYNC B1 ;  /* 0x0000000000017941 */ /* 0x000fea0003800000 */
.L_x_87:
        /* <DEDUP_REMOVED lines=12> */
.L_x_90:
[----:B------:R-:W-:Y:S05]  /*4840*/  BSYNC B1 ;  /* 0x0000000000017941 */ /* 0x000fea0003800000 */
.L_x_89:
        /* <DEDUP_REMOVED lines=12> */
.L_x_92:
[----:B------:R-:W-:Y:S05]  /*4910*/  BSYNC B1 ;  /* 0x0000000000017941 */ /* 0x000fea0003800000 */
.L_x_91:
[----:B-----5:R-:W-:Y:S01]  /*4920*/  LOP3.LUT R5, R5, 0xff, RZ, 0xc0, !PT ;  /* 0x000000ff05057812 */ /* 0x020fe200078ec0ff */
[----:B------:R-:W-:Y:S01]  /*4930*/  BSSY B1, `(.L_x_93) ;  /* 0x000000b000017945 */ /* 0x000fe20003800000 */
[----:B------:R-:W-:Y:S02]  /*4940*/  ISETP.LT.OR P2, PT, R33, 0x39, !P1 ;  /* 0x000000392100780c */ /* 0x000fe40004f41670 */
[----:B------:R-:W-:-:S05]  /*4950*/  F2FP.F16.E5M2.UNPACK_B R5, R5 ;  /* 0x00000005ff05723e */ /* 0x000fca00020004ff */
[----:B0-2---:R-:W-:-:S05]  /*4960*/  HADD2.F32 R28, -RZ, R5.H0_H0 ;  /* 0x20000005ff1c7230 */ /* 0x005fca0000004100 */
[----:B------:R-:W-:-:S04]  /*4970*/  FMUL R5, R28, R9 ;  /* 0x000000091c057220 */ /* 0x000fc80000400000 */
[----:B------:R-:W-:-:S05]  /*4980*/  FFMA R5, R112, R8, R5 ;  /* 0x0000000870057223 */ /* 0x000fca0000000005 */
[----:B------:R-:W-:Y:S02]  /*4990*/  F2FP.SATFINITE.E5M2.F32.PACK_AB_MERGE_C R29, RZ, R5, RZ ;  /* 0x00000005ff1d723e */ /* 0x000fe400048060ff */
[----:B------:R-:W-:-:S03]  /*49a0*/  PRMT R5, RZ, 0x7610, R5 ;  /* 0x00007610ff057816 */ /* 0x000fc60000000005 */
[----:B------:R0:W-:Y:S01]  /*49b0*/  @!P0 STG.E.U8 desc[UR16][R14.64+0x39], R29 ;  /* 0x0000391d0e008986 */ /* 0x0001e2000c101110 */
[----:B------:R-:W-:Y:S05]  /*49c0*/  @P2 BRA `(.L_x_94) ;  /* 0x0000000000042947 */ /* 0x000fea0003800000 */
[----:B------:R2:W5:Y:S02]  /*49d0*/  LDG.E.U8 R5, desc[UR16][R30.64+0x38] ;  /* 0x000038101e057981 */ /* 0x000564000c1e1100 */
.L_x_94:
[----:B------:R-:W-:Y:S05]  /*49e0*/  BSYNC B1 ;  /* 0x0000000000017941 */ /* 0x000fea0003800000 */
.L_x_93:
[----:B-----5:R-:W-:Y:S01]  /*49f0*/  LOP3.LUT R5, R5, 0xff, RZ, 0xc0, !PT ;  /* 0x000000ff05057812 */ /* 0x020fe200078ec0ff */
[----:B------:R-:W-:Y:S01]  /*4a00*/  BSSY B1, `(.L_x_95) ;  /* 0x000000b000017945 */ /* 0x000fe20003800000 */
[----:B------:R-:W-:Y:S02]  /*4a10*/  ISETP.LT.OR P1, PT, R33, 0x3a, !P1 ;  /* 0x0000003a2100780c */ /* 0x000fe40004f21670 */
[----:B------:R-:W-:-:S05]  /*4a20*/  F2FP.F16.E5M2.UNPACK_B R5, R5 ;  /* 0x00000005ff05723e */ /* 0x000fca00020004ff */
[----:B01--4-:R-:W-:Y:S01]  /*4a30*/  HADD2.F32 R14, -RZ, R5.H0_H0 ;  /* 0x20000005ff0e7230 */ /* 0x013fe20000004100 */
[----:B------:R-:W-:-:S04]  /*4a40*/  PRMT R5, RZ, 0x7610, R5 ;  /* 0x00007610ff057816 */ /* 0x000fc80000000005 */
[----:B------:R-:W-:-:S04]  /*4a50*/  FMUL R14, R14, R9 ;  /* 0x000000090e0e7220 */ /* 0x000fc80000400000 */
[----:B------:R-:W-:-:S05]  /*4a60*/  FFMA R14, R115, R8, R14 ;  /* 0x00000008730e7223 */ /* 0x000fca000000000e */
[----:B------:R-:W-:-:S05]  /*4a70*/  F2FP.SATFINITE.E5M2.F32.PACK_AB_MERGE_C R15, RZ, R14, RZ ;  /* 0x0000000eff0f723e */ /* 0x000fca00048060ff */
[----:B------:R0:W-:Y:S01]  /*4a80*/  @!P2 STG.E.U8 desc[UR16][R12.64+0x38], R15 ;  /* 0x0000380f0c00a986 */ /* 0x0001e2000c101110 */
[----:B------:R-:W-:Y:S05]  /*4a90*/  @P1 BRA `(.L_x_96) ;  /* 0x0000000000041947 */ /* 0x000fea0003800000 */
[----:B------:R1:W5:Y:S02]  /*4aa0*/  LDG.E.U8 R5, desc[UR16][R30.64+0x39] ;  /* 0x000039101e057981 */ /* 0x000364000c1e1100 */
.L_x_96:
[----:B------:R-:W-:Y:S05]  /*4ab0*/  BSYNC B1 ;  /* 0x0000000000017941 */ /* 0x000fea0003800000 */
.L_x_95:
[----:B-----5:R-:W-:Y:S01]  /*4ac0*/  LOP3.LUT R5, R5, 0xff, RZ, 0xc0, !PT ;  /* 0x000000ff05057812 */ /* 0x020fe200078ec0ff */
[----:B------:R-:W-:Y:S01]  /*4ad0*/  BSSY B1, `(.L_x_97) ;  /* 0x0000013000017945 */ /* 0x000fe20003800000 */
[----:B------:R-:W-:Y:S02]  /*4ae0*/  IADD3 R29, P0, R35, 0x80, RZ ;  /* 0x00000080231d7810 */ /* 0x000fe40007f1e0ff */
[----:B------:R-:W-:-:S03]  /*4af0*/  F2FP.F16.E5M2.UNPACK_B R5, R5 ;  /* 0x00000005ff05723e */ /* 0x000fc600020004ff */
[----:B0-----:R-:W-:Y:S01]  /*4b00*/  IMAD.X R15, RZ, RZ, R25, P0 ;  /* 0x000000ffff0f7224 */ /* 0x001fe200000e0619 */
        /* <DEDUP_REMOVED lines=9> */
[----:B-123--:R-:W-:Y:S02]  /*4ba0*/  F2FP.SATFINITE.E5M2.F32.PACK_AB_MERGE_C R31, RZ, R5, RZ ;  /* 0x00000005ff1f723e */ /* 0x00efe400048060ff */
[----:B------:R-:W-:Y:S02]  /*4bb0*/  IADD3.X R15, R15, UR11, R29, P2, !PT ;  /* 0x0000000b0f0f7c10 */ /* 0x000fe400097fe41d */
[----:B------:R-:W-:Y:S01]  /*4bc0*/  PRMT R5, RZ, 0x7610, R5 ;  /* 0x00007610ff057816 */ /* 0x000fe20000000005 */
[----:B------:R0:W-:Y:S01]  /*4bd0*/  @!P1 STG.E.U8 desc[UR16][R12.64+0x39], R31 ;  /* 0x0000391f0c009986 */ /* 0x0001e2000c101110 */
[----:B------:R-:W-:Y:S05]  /*4be0*/  @P4 BRA `(.L_x_98) ;  /* 0x0000000000044947 */ /* 0x000fea0003800000 */
[----:B------:R1:W5:Y:S02]  /*4bf0*/  LDG.E.U8 R5, desc[UR16][R14.64] ;  /* 0x000000100e057981 */ /* 0x000364000c1e1100 */
.L_x_98:
[----:B------:R-:W-:Y:S05]  /*4c00*/  BSYNC B1 ;  /* 0x0000000000017941 */ /* 0x000fea0003800000 */
.L_x_97:
[----:B-----5:R-:W-:Y:S01]  /*4c10*/  LOP3.LUT R5, R5, 0xff, RZ, 0xc0, !PT ;  /* 0x000000ff05057812 */ /* 0x020fe200078ec0ff */
[----:B------:R-:W-:Y:S01]  /*4c20*/  BSSY B1, `(.L_x_99) ;  /* 0x000000b000017945 */ /* 0x000fe20003800000 */
[----:B------:R-:W-:Y:S02]  /*4c30*/  ISETP.LT.OR P2, PT, R33, 0x2, !P0 ;  /* 0x000000022100780c */ /* 0x000fe40004741670 */
[----:B------:R-:W-:-:S05]  /*4c40*/  F2FP.F16.E5M2.UNPACK_B R5, R5 ;  /* 0x00000005ff05723e */ /* 0x000fca00020004ff */
[----:B0-----:R-:W-:Y:S01]  /*4c50*/  HADD2.F32 R12, -RZ, R5.H0_H0 ;  /* 0x20000005ff0c7230 */ /* 0x001fe20000004100 */
[----:B------:R-:W-:-:S04]  /*4c60*/  PRMT R5, RZ, 0x7610, R5 ;  /* 0x00007610ff057816 */ /* 0x000fc80000000005 */
[----:B------:R-:W-:-:S04]  /*4c70*/  FMUL R12, R12, R9 ;  /* 0x000000090c0c7220 */ /* 0x000fc80000400000 */
[----:B------:R-:W-:-:S05]  /*4c80*/  FFMA R12, R113, R8, R12 ;  /* 0x00000008710c7223 */ /* 0x000fca000000000c */
[----:B------:R-:W-:-:S05]  /*4c90*/  F2FP.SATFINITE.E5M2.F32.PACK_AB_MERGE_C R13, RZ, R12, RZ ;  /* 0x0000000cff0d723e */ /* 0x000fca00048060ff */
[----:B------:R0:W-:Y:S01]  /*4ca0*/  @!P4 STG.E.U8 desc[UR16][R10.64], R13 ;  /* 0x0000000d0a00c986 */ /* 0x0001e2000c101110 */
[----:B------:R-:W-:Y:S05]  /*4cb0*/  @P2 BRA `(.L_x_100) ;  /* 0x0000000000042947 */ /* 0x000fea0003800000 */
[----:B------:R2:W5:Y:S02]  /*4cc0*/  LDG.E.U8 R5, desc[UR16][R14.64+0x1] ;  /* 0x000001100e057981 */ /* 0x000564000c1e1100 */
.L_x_100:
[----:B------:R-:W-:Y:S05]  /*4cd0*/  BSYNC B1 ;  /* 0x0000000000017941 */ /* 0x000fea0003800000 */
.L_x_99:
[----:B-----5:R-:W-:Y:S01]  /*4ce0*/  LOP3.LUT R5, R5, 0xff, RZ, 0xc0, !PT ;  /* 0x000000ff05057812 */ /* 0x020fe200078ec0ff */
[----:B------:R-:W-:Y:S01]  /*4cf0*/  BSSY B1, `(.L_x_101) ;  /* 0x0000013000017945 */ /* 0x000fe20003800000 */
[----:B------:R-:W-:Y:S02]  /*4d00*/  IADD3 R35, P1, R35, 0x88, RZ ;  /* 0x0000008823237810 */ /* 0x000fe40007f3e0ff */
[----:B------:R-:W-:-:S03]  /*4d10*/  F2FP.F16.E5M2.UNPACK_B R5, R5 ;  /* 0x00000005ff05723e */ /* 0x000fc600020004ff */
[----:B------:R-:W-:Y:S01]  /*4d20*/  IMAD.X R24, RZ, RZ, R25, P1 ;  /* 0x000000ffff187224 */ /* 0x000fe200008e0619 */
[----:B------:R-:W-:Y:S01]  /*4d30*/  ISETP.GE.AND P1, PT, R34, 0x89, PT ;  /* 0x000000892200780c */ /* 0x000fe20003f26270 */
[----:B------:R-:W-:Y:S02]  /*4d40*/  HADD2.F32 R12, -RZ, R5.H0_H0 ;  /* 0x20000005ff0c7230 */ /* 0x000fe40000004100 */
[----:B------:R-:W-:Y:S01]  /*4d50*/  IMAD R24, R24, UR6, RZ ;  /* 0x0000000618187c24 */ /* 0x000fe2000f8e02ff */
[----:B------:R-:W-:Y:S01]  /*4d60*/  ISETP.LT.OR P5, PT, R33, 0x1, !P1 ;  /* 0x000000012100780c */ /* 0x000fe20004fa1670 */
[----:B------:R-:W-:-:S04]  /*4d70*/  IMAD.WIDE.U32 R26, R35, UR6, R26 ;  /* 0x00000006231a7c25 */ /* 0x000fc8000f8e001a */
[----:B------:R-:W-:Y:S01]  /*4d80*/  FMUL R5, R12, R9 ;  /* 0x000000090c057220 */ /* 0x000fe20000400000 */
[----:B------:R-:W-:-:S03]  /*4d90*/  IMAD R35, R35, UR7, R24 ;  /* 0x0000000723237c24 */ /* 0x000fc6000f8e0218 */
[----:B------:R-:W-:Y:S01]  /*4da0*/  FFMA R5, R108, R8, R5 ;  /* 0x000000086c057223 */ /* 0x000fe20000000005 */
[----:B------:R-:W-:-:S04]  /*4db0*/  IADD3 R12, P4, R26, UR10, RZ ;  /* 0x0000000a1a0c7c10 */ /* 0x000fc8000ff9e0ff */
[----:B------:R-:W-:Y:S02]  /*4dc0*/  F2FP.SATFINITE.E5M2.F32.PACK_AB_MERGE_C R25, RZ, R5, RZ ;  /* 0x00000005ff19723e */ /* 0x000fe400048060ff */
[----:B0-----:R-:W-:Y:S02]  /*4dd0*/  IADD3.X R13, R27, UR11, R35, P4, !PT ;  /* 0x0000000b1b0d7c10 */ /* 0x001fe4000a7fe423 */
[----:B------:R-:W-:Y:S01]  /*4de0*/  PRMT R5, RZ, 0x7610, R5 ;  /* 0x00007610ff057816 */ /* 0x000fe20000000005 */
[----:B------:R0:W-:Y:S01]  /*4df0*/  @!P2 STG.E.U8 desc[UR16][R10.64+0x1], R25 ;  /* 0x000001190a00a986 */ /* 0x0001e2000c101110 */
[----:B------:R-:W-:Y:S05]  /*4e00*/  @P5 BRA `(.L_x_102) ;  /* 0x0000000000045947 */ /* 0x000fea0003800000 */
[----:B------:R3:W5:Y:S02]  /*4e10*/  LDG.E.U8 R5, desc[UR16][R12.64] ;  /* 0x000000100c057981 */ /* 0x000764000c1e1100 */
.L_x_102:
[----:B------:R-:W-:Y:S05]  /*4e20*/  BSYNC B1 ;  /* 0x0000000000017941 */ /* 0x000fea0003800000 */
.L_x_101:
        /* <DEDUP_REMOVED lines=8> */
[----:B0-----:R-:W-:-:S05]  /*4eb0*/  F2FP.SATFINITE.E5M2.F32.PACK_AB_MERGE_C R25, RZ, R24, RZ ;  /* 0x00000018ff19723e */ /* 0x001fca00048060ff */
[----:B------:R0:W-:Y:S01]  /*4ec0*/  @!P5 STG.E.U8 desc[UR16][R6.64], R25 ;  /* 0x000000190600d986 */ /* 0x0001e2000c101110 */
[----:B------:R-:W-:Y:S05]  /*4ed0*/  @P2 BRA `(.L_x_104) ;  /* 0x0000000000042947 */ /* 0x000fea0003800000 */
[----:B------:R4:W5:Y:S02]  /*4ee0*/  LDG.E.U8 R5, desc[UR16][R12.64+0x1] ;  /* 0x000001100c057981 */ /* 0x000964000c1e1100 */
.L_x_104:
[----:B------:R-:W-:Y:S05]  /*4ef0*/  BSYNC B1 ;  /* 0x0000000000017941 */ /* 0x000fea0003800000 */
.L_x_103:
[----:B-----5:R-:W-:Y:S01]  /*4f00*/  LOP3.LUT R5, R5, 0xff, RZ, 0xc0, !PT ;  /* 0x000000ff05057812 */ /* 0x020fe200078ec0ff */
[----:B------:R-:W-:Y:S01]  /*4f10*/  BSSY B1, `(.L_x_105) ;  /* 0x000000b000017945 */ /* 0x000fe20003800000 */
[----:B------:R-:W-:Y:S02]  /*4f20*/  ISETP.LT.OR P4, PT, R33, 0x9, !P0 ;  /* 0x000000092100780c */ /* 0x000fe40004781670 */
[----:B------:R-:W-:-:S05]  /*4f30*/  F2FP.F16.E5M2.UNPACK_B R5, R5 ;  /* 0x00000005ff05723e */ /* 0x000fca00020004ff */
[----:B------:R-:W-:-:S05]  /*4f40*/  HADD2.F32 R24, -RZ, R5.H0_H0 ;  /* 0x20000005ff187230 */ /* 0x000fca0000004100 */
[----:B------:R-:W-:-:S04]  /*4f50*/  FMUL R5, R24, R9 ;  /* 0x0000000918057220 */ /* 0x000fc80000400000 */
[----:B------:R-:W-:-:S05]  /*4f60*/  FFMA R5, R106, R8, R5 ;  /* 0x000000086a057223 */ /* 0x000fca0000000005 */
[----:B0-----:R-:W-:Y:S02]  /*4f70*/  F2FP.SATFINITE.E5M2.F32.PACK_AB_MERGE_C R25, RZ, R5, RZ ;  /* 0x00000005ff19723e */ /* 0x001fe400048060ff */
[----:B------:R-:W-:-:S03]  /*4f80*/  PRMT R5, RZ, 0x7610, R5 ;  /* 0x00007610ff057816 */ /* 0x000fc60000000005 */
[----:B------:R0:W-:Y:S01]  /*4f90*/  @!P2 STG.E.U8 desc[UR16][R6.64+0x1], R25 ;  /* 0x000001190600a986 */ /* 0x0001e2000c101110 */
[----:B------:R-:W-:Y:S05]  /*4fa0*/  @P4 BRA `(.L_x_106) ;  /* 0x0000000000044947 */ /* 0x000fea0003800000 */
[----:B------:R0:W5:Y:S02]  /*4fb0*/  LDG.E.U8 R5, desc[UR16][R14.64+0x8] ;  /* 0x000008100e057981 */ /* 0x000164000c1e1100 */
.L_x_106:
[----:B------:R-:W-:Y:S05]  /*4fc0*/  BSYNC B1 ;  /* 0x0000000000017941 */ /* 0x000fea0003800000 */
.L_x_105:
        /* <DEDUP_REMOVED lines=12> */
.L_x_108:
[----:B------:R-:W-:Y:S05]  /*5090*/  BSYNC B1 ;  /* 0x0000000000017941 */ /* 0x000fea0003800000 */
.L_x_107:
        /* <DEDUP_REMOVED lines=12> */
.L_x_110:
[----:B------:R-:W-:Y:S05]  /*5160*/  BSYNC B1 ;  /* 0x0000000000017941 */ /* 0x000fea0003800000 */
.L_x_109:
        /* <DEDUP_REMOVED lines=12> */
.L_x_112:
[----:B------:R-:W-:Y:S05]  /*5230*/  BSYNC B1 ;  /* 0x0000000000017941 */ /* 0x000fea0003800000 */
.L_x_111:
        /* <DEDUP_REMOVED lines=12> */
.L_x_114:
[----:B------:R-:W-:Y:S05]  /*5300*/  BSYNC B1 ;  /* 0x0000000000017941 */ /* 0x000fea0003800000 */
.L_x_113:
        /* <DEDUP_REMOVED lines=12> */
.L_x_116:
[----:B------:R-:W-:Y:S05]  /*53d0*/  BSYNC B1 ;  /* 0x0000000000017941 */ /* 0x000fea0003800000 */
.L_x_115:
        /* <DEDUP_REMOVED lines=12> */
.L_x_118:
[----:B------:R-:W-:Y:S05]  /*54a0*/  BSYNC B1 ;  /* 0x0000000000017941 */ /* 0x000fea0003800000 */
.L_x_117:
        /* <DEDUP_REMOVED lines=12> */
.L_x_120:
[----:B------:R-:W-:Y:S05]  /*5570*/  BSYNC B1 ;  /* 0x0000000000017941 */ /* 0x000fea0003800000 */
.L_x_119:
        /* <DEDUP_REMOVED lines=12> */
.L_x_122:
[----:B------:R-:W-:Y:S05]  /*5640*/  BSYNC B1 ;  /* 0x0000000000017941 */ /* 0x000fea0003800000 */
.L_x_121:
        /* <DEDUP_REMOVED lines=12> */
.L_x_124:
[----:B------:R-:W-:Y:S05]  /*5710*/  BSYNC B1 ;  /* 0x0000000000017941 */ /* 0x000fea0003800000 */
.L_x_123:
        /* <DEDUP_REMOVED lines=12> */
.L_x_126:
[----:B------:R-:W-:Y:S05]  /*57e0*/  BSYNC B1 ;  /* 0x0000000000017941 */ /* 0x000fea0003800000 */
.L_x_125:
        /* <DEDUP_REMOVED lines=12> */
.L_x_128:
[----:B------:R-:W-:Y:S05]  /*58b0*/  BSYNC B1 ;  /* 0x0000000000017941 */ /* 0x000fea0003800000 */
.L_x_127:
        /* <DEDUP_REMOVED lines=12> */
.L_x_130:
[----:B------:R-:W-:Y:S05]  /*5980*/  BSYNC B1 ;  /* 0x0000000000017941 */ /* 0x000fea0003800000 */
.L_x_129:
        /* <DEDUP_REMOVED lines=12> */
.L_x_132:
[----:B------:R-:W-:Y:S05]  /*5a50*/  BSYNC B1 ;  /* 0x0000000000017941 */ /* 0x000fea0003800000 */
.L_x_131:
        /* <DEDUP_REMOVED lines=12> */
.L_x_134:
[----:B------:R-:W-:Y:S05]  /*5b20*/  BSYNC B1 ;  /* 0x0000000000017941 */ /* 0x000fea0003800000 */
.L_x_133:
        /* <DEDUP_REMOVED lines=12> */
.L_x_136:
[----:B------:R-:W-:Y:S05]  /*5bf0*/  BSYNC B1 ;  /* 0x0000000000017941 */ /* 0x000fea0003800000 */
.L_x_135:
        /* <DEDUP_REMOVED lines=12> */
.L_x_138:
[----:B------:R-:W-:Y:S05]  /*5cc0*/  BSYNC B1 ;  /* 0x0000000000017941 */ /* 0x000fea0003800000 */
.L_x_137:
        /* <DEDUP_REMOVED lines=12> */
.L_x_140:
[----:B------:R-:W-:Y:S05]  /*5d90*/  BSYNC B1 ;  /* 0x0000000000017941 */ /* 0x000fea0003800000 */
.L_x_139:
        /* <DEDUP_REMOVED lines=12> */
.L_x_142:
[----:B------:R-:W-:Y:S05]  /*5e60*/  BSYNC B1 ;  /* 0x0000000000017941 */ /* 0x000fea0003800000 */
.L_x_141:
        /* <DEDUP_REMOVED lines=12> */
.L_x_144:
[----:B------:R-:W-:Y:S05]  /*5f30*/  BSYNC B1 ;  /* 0x0000000000017941 */ /* 0x000fea0003800000 */
.L_x_143:
        /* <DEDUP_REMOVED lines=12> */
.L_x_146:
[----:B------:R-:W-:Y:S05]  /*6000*/  BSYNC B1 ;  /* 0x0000000000017941 */ /* 0x000fea0003800000 */
.L_x_145:
        /* <DEDUP_REMOVED lines=12> */
.L_x_148:
[----:B------:R-:W-:Y:S05]  /*60d0*/  BSYNC B1 ;  /* 0x0000000000017941 */ /* 0x000fea0003800000 */
.L_x_147:
        /* <DEDUP_REMOVED lines=12> */
.L_x_150:
[----:B------:R-:W-:Y:S05]  /*61a0*/  BSYNC B1 ;  /* 0x0000000000017941 */ /* 0x000fea0003800000 */
.L_x_149:
        /* <DEDUP_REMOVED lines=12> */
.L_x_152:
[----:B------:R-:W-:Y:S05]  /*6270*/  BSYNC B1 ;  /* 0x0000000000017941 */ /* 0x000fea0003800000 */
.L_x_151:
        /* <DEDUP_REMOVED lines=12> */
.L_x_154:
[----:B------:R-:W-:Y:S05]  /*6340*/  BSYNC B1 ;  /* 0x0000000000017941 */ /* 0x000fea0003800000 */
.L_x_153:
        /* <DEDUP_REMOVED lines=12> */
.L_x_156:
[----:B------:R-:W-:Y:S05]  /*6410*/  BSYNC B1 ;  /* 0x0000000000017941 */ /* 0x000fea0003800000 */
.L_x_155:
[----:B-----5:R-:W-:Y:S01]  /*6420*/  LOP3.LUT R5, R5, 0xff, RZ, 0xc0, !PT ;  /* 0x000000ff05057812 */ /* 0x020fe200078ec0ff */
[----:B------:R-:W-:Y:S01]  /*6430*/  BSSY B1, `(.L_x_157) ;  /* 0x000000b000017945 */ /* 0x000fe20003800000 */
[----:B------:R-:W-:Y:S02]  /*6440*/  ISETP.LT.OR P2, PT, R33, 0x39, !P1 ;  /* 0x000000392100780c */ /* 0x000fe40004f41670 */
[----:B------:R-:W-:-:S05]  /*6450*/  F2FP.F16.E5M2.UNPACK_B R5, R5 ;  /* 0x00000005ff05723e */ /* 0x000fca00020004ff */
[----:B012---:R-:W-:-:S05]  /*6460*/  HADD2.F32 R14, -RZ, R5.H0_H0 ;  /* 0x20000005ff0e7230 */ /* 0x007fca0000004100 */
[----:B------:R-:W-:-:S04]  /*6470*/  FMUL R5, R14, R9 ;  /* 0x000000090e057220 */ /* 0x000fc80000400000 */
[----:B------:R-:W-:-:S05]  /*6480*/  FFMA R5, R16, R8, R5 ;  /* 0x0000000810057223 */ /* 0x000fca0000000005 */
[----:B------:R-:W-:Y:S02]  /*6490*/  F2FP.SATFINITE.E5M2.F32.PACK_AB_MERGE_C R15, RZ, R5, RZ ;  /* 0x00000005ff0f723e */ /* 0x000fe400048060ff */
[----:B------:R-:W-:-:S03]  /*64a0*/  PRMT R5, RZ, 0x7610, R5 ;  /* 0x00007610ff057816 */ /* 0x000fc60000000005 */
[----:B------:R0:W-:Y:S01]  /*64b0*/  @!P0 STG.E.U8 desc[UR16][R10.64+0x39], R15 ;  /* 0x0000390f0a008986 */ /* 0x0001e2000c101110 */
[----:B------:R-:W-:Y:S05]  /*64c0*/  @P2 BRA `(.L_x_158) ;  /* 0x0000000000042947 */ /* 0x000fea0003800000 */
[----:B------:R1:W5:Y:S02]  /*64d0*/  LDG.E.U8 R5, desc[UR16][R12.64+0x38] ;  /* 0x000038100c057981 */ /* 0x000364000c1e1100 */
.L_x_158:
[----:B------:R-:W-:Y:S05]  /*64e0*/  BSYNC B1 ;  /* 0x0000000000017941 */ /* 0x000fea0003800000 */
.L_x_157:
        /* <DEDUP_REMOVED lines=12> */
.L_x_160:
[----:B------:R-:W-:Y:S05]  /*65b0*/  BSYNC B1 ;  /* 0x0000000000017941 */ /* 0x000fea0003800000 */
.L_x_159:
[----:B------:R-:W-:Y:S05]  /*65c0*/  @P1 BRA `(.L_x_161) ;  /* 0x0000001000301947 */ /* 0x000fea0003800000 */
[----:B-----5:R-:W-:-:S04]  /*65d0*/  LOP3.LUT R5, R5, 0xff, RZ, 0xc0, !PT ;  /* 0x000000ff05057812 */ /* 0x020fc800078ec0ff */
[----:B------:R-:W-:-:S05]  /*65e0*/  F2FP.F16.E5M2.UNPACK_B R5, R5 ;  /* 0x00000005ff05723e */ /* 0x000fca00020004ff */
[----:B------:R-:W-:-:S05]  /*65f0*/  HADD2.F32 R10, -RZ, R5.H0_H0 ;  /* 0x20000005ff0a7230 */ /* 0x000fca0000004100 */
[----:B------:R-:W-:-:S04]  /*6600*/  FMUL R5, R10, R9 ;  /* 0x000000090a057220 */ /* 0x000fc80000400000 */
[----:B------:R-:W-:-:S05]  /*6610*/  FFMA R5, R18, R8, R5 ;  /* 0x0000000812057223 */ /* 0x000fca0000000005 */
[----:B------:R-:W-:-:S05]  /*6620*/  F2FP.SATFINITE.E5M2.F32.PACK_AB_MERGE_C R5, RZ, R5, RZ ;  /* 0x00000005ff05723e */ /* 0x000fca00048060ff */
[----:B------:R0:W-:Y:S01]  /*6630*/  STG.E.U8 desc[UR16][R6.64+0x39], R5 ;  /* 0x0000390506007986 */ /* 0x0001e2000c101110 */
[----:B------:R-:W-:Y:S05]  /*6640*/  BRA `(.L_x_161) ;  /* 0x0000001000107947 */ /* 0x000fea0003800000 */
.L_x_32:
[C---:B------:R-:W-:Y:S01]  /*6650*/  ISETP.GE.AND P0, PT, R34.reuse, 0x1, PT ;  /* 0x000000012200780c */ /* 0x040fe20003f06270 */
[-C--:B--2---:R-:W-:Y:S01]  /*6660*/  FMUL R145, R145, R8.reuse ;  /* 0x0000000891917220 */ /* 0x084fe20000400000 */
[----:B------:R-:W-:Y:S01]  /*6670*/  ISETP.GE.AND P2, PT, R34, 0x9, PT ;  /* 0x000000092200780c */ /* 0x000fe20003f46270 */
[-C--:B------:R-:W-:Y:S01]  /*6680*/  FMUL R140, R140, R8.reuse ;  /* 0x000000088c8c7220 */ /* 0x080fe20000400000 */
[----:B------:R-:W-:Y:S01]  /*6690*/  ISETP.LT.OR P1, PT, R33, 0x1, !P0 ;  /* 0x000000012100780c */ /* 0x000fe20004721670 */
[-C--:B------:R-:W-:Y:S01]  /*66a0*/  FMUL R143, R143, R8.reuse ;  /* 0x000000088f8f7220 */ /* 0x080fe20000400000 */
[----:B------:R-:W-:Y:S01]  /*66b0*/  F2FP.SATFINITE.E5M2.F32.PACK_AB_MERGE_C R145, RZ, R145, RZ ;  /* 0x00000091ff91723e */ /* 0x000fe200048060ff */
[-C--:B------:R-:W-:Y:S01]  /*66c0*/  FMUL R138, R138, R8.reuse ;  /* 0x000000088a8a7220 */ /* 0x080fe20000400000 */
[----:B------:R-:W-:Y:S01]  /*66d0*/  ISETP.LT.OR P4, PT, R33, 0x2, !P0 ;  /* 0x000000022100780c */ /* 0x000fe20004781670 */
[-C--:B------:R-:W-:Y:S01]  /*66e0*/  FMUL R141, R141, R8.reuse ;  /* 0x000000088d8d7220 */ /* 0x080fe20000400000 */
[C---:B------:R-:W-:Y:S01]  /*66f0*/  ISETP.LT.OR P5, PT, R33.reuse, 0x1, !P2 ;  /* 0x000000012100780c */ /* 0x040fe200057a1670 */
[-C--:B------:R-:W-:Y:S01]  /*6700*/  FMUL R136, R136, R8.reuse ;  /* 0x0000000888887220 */ /* 0x080fe20000400000 */
[----:B------:R-:W-:Y:S01]  /*6710*/  ISETP.LT.OR P6, PT, R33, 0x2, !P2 ;  /* 0x000000022100780c */ /* 0x000fe200057c1670 */
[----:B------:R-:W-:Y:S01]  /*6720*/  FMUL R139, R139, R8 ;  /* 0x000000088b8b7220 */ /* 0x000fe20000400000 */
[----:B------:R-:W-:Y:S01]  /*6730*/  F2FP.SATFINITE.E5M2.F32.PACK_AB_MERGE_C R5, RZ, R140, RZ ;  /* 0x0000008cff05723e */ /* 0x000fe200048060ff */
[-C--:B------:R-:W-:Y:S01]  /*6740*/  FMUL R134, R134, R8.reuse ;  /* 0x0000000886867220 */ /* 0x080fe20000400000 */
[----:B------:R-:W-:Y:S01]  /*6750*/  F2FP.SATFINITE.E5M2.F32.PACK_AB_MERGE_C R143, RZ, R143, RZ ;  /* 0x0000008fff8f723e */ /* 0x000fe200048060ff */
[----:B------:R-:W-:Y:S01]  /*6760*/  @!P1 STG.E.U8 desc[UR16][R14.64], R145 ;  /* 0x000000910e009986 */ /* 0x000fe2000c101110 */
[----:B------:R-:W-:Y:S01]  /*6770*/  ISETP.LT.OR P1, PT, R33, 0x9, !P0 ;  /* 0x000000092100780c */ /* 0x000fe20004721670 */
[----:B------:R-:W-:Y:S01]  /*6780*/  FMUL R137, R137, R8 ;  /* 0x0000000889897220 */ /* 0x000fe20000400000 */
[----:B------:R-:W-:Y:S01]  /*6790*/  F2FP.SATFINITE.E5M2.F32.PACK_AB_MERGE_C R25, RZ, R138, RZ ;  /* 0x0000008aff19723e */ /* 0x000fe200048060ff */
[----:B------:R0:W-:Y:S01]  /*67a0*/  @!P4 STG.E.U8 desc[UR16][R14.64+0x1], R5 ;  /* 0x000001050e00c986 */ /* 0x0001e2000c101110 */
[----:B------:R-:W-:Y:S01]  /*67b0*/  F2FP.SATFINITE.E5M2.F32.PACK_AB_MERGE_C R141, RZ, R141, RZ ;  /* 0x0000008dff8d723e */ /* 0x000fe200048060ff */
[-C--:B------:R-:W-:Y:S01]  /*67c0*/  FMUL R132, R132, R8.reuse ;  /* 0x0000000884847220 */ /* 0x080fe20000400000 */
[C---:B------:R-:W-:Y:S01]  /*67d0*/  ISETP.LT.OR P4, PT, R33.reuse, 0xa, !P0 ;  /* 0x0000000a2100780c */ /* 0x040fe20004781670 */
[----:B------:R-:W-:Y:S01]  /*67e0*/  @!P5 STG.E.U8 desc[UR16][R12.64], R143 ;  /* 0x0000008f0c00d986 */ /* 0x000fe2000c101110 */
[----:B------:R-:W-:Y:S01]  /*67f0*/  ISETP.LT.OR P5, PT, R33, 0x9, !P2 ;  /* 0x000000092100780c */ /* 0x000fe200057a1670 */
[-C--:B------:R-:W-:Y:S01]  /*6800*/  FMUL R135, R135, R8.reuse ;  /* 0x0000000887877220 */ /* 0x080fe20000400000 */
[----:B------:R-:W-:Y:S01]  /*6810*/  F2FP.SATFINITE.E5M2.F32.PACK_AB_MERGE_C R139, RZ, R139, RZ ;  /* 0x0000008bff8b723e */ /* 0x000fe200048060ff */
[----:B------:R1:W-:Y:S01]  /*6820*/  @!P6 STG.E.U8 desc[UR16][R12.64+0x1], R25 ;  /* 0x000001190c00e986 */ /* 0x0003e2000c101110 */
[C---:B------:R-:W-:Y:S01]  /*6830*/  ISETP.LT.OR P6, PT, R33.reuse, 0xa, !P2 ;  /* 0x0000000a2100780c */ /* 0x040fe200057c1670 */
[-C--:B------:R-:W-:Y:S01]  /*6840*/  FMUL R130, R130, R8.reuse ;  /* 0x0000000882827220 */ /* 0x080fe20000400000 */
[----:B------:R-:W-:Y:S01]  /*6850*/  F2FP.SATFINITE.E5M2.F32.PACK_AB_MERGE_C R137, RZ, R137, RZ ;  /* 0x00000089ff89723e */ /* 0x000fe200048060ff */
[----:B------:R-:W-:Y:S01]  /*6860*/  @!P1 STG.E.U8 desc[UR16][R14.64+0x8], R141 ;  /* 0x0000088d0e009986 */ /* 0x000fe2000c101110 */
[----:B------:R-:W-:Y:S01]  /*6870*/  ISETP.LT.OR P1, PT, R33, 0x11, !P0 ;  /* 0x000000112100780c */ /* 0x000fe20004721670 */
[----:B------:R-:W-:Y:S01]  /*6880*/  FMUL R133, R133, R8 ;  /* 0x0000000885857220 */ /* 0x000fe20000400000 */
[----:B0-----:R-:W-:Y:S01]  /*6890*/  F2FP.SATFINITE.E5M2.F32.PACK_AB_MERGE_C R5, RZ, R136, RZ ;  /* 0x00000088ff05723e */ /* 0x001fe200048060ff */
[-C--:B------:R-:W-:Y:S01]  /*68a0*/  FMUL R128, R128, R8.reuse ;  /* 0x0000000880807220 */ /* 0x080fe20000400000 */
[----:B------:R-:W-:Y:S01]  /*68b0*/  F2FP.SATFINITE.E5M2.F32.PACK_AB_MERGE_C R135, RZ, R135, RZ ;  /* 0x00000087ff87723e */ /* 0x000fe200048060ff */
[----:B------:R-:W-:Y:S01]  /*68c0*/  FMUL R131, R131, R8 ;  /* 0x0000000883837220 */ /* 0x000fe20000400000 */
[----:B------:R-:W-:Y:S01]  /*68d0*/  F2FP.SATFINITE.E5M2.F32.PACK_AB_MERGE_C R133, RZ, R133, RZ ;  /* 0x00000085ff85723e */ /* 0x000fe200048060ff */
[----:B------:R0:W-:Y:S01]  /*68e0*/  @!P4 STG.E.U8 desc[UR16][R14.64+0x9], R5 ;  /* 0x000009050e00c986 */ /* 0x0001e2000c101110 */
[----:B-1----:R-:W-:Y:S01]  /*68f0*/  F2FP.SATFINITE.E5M2.F32.PACK_AB_MERGE_C R25, RZ, R134, RZ ;  /* 0x00000086ff19723e */ /* 0x002fe200048060ff */
        /* <DEDUP_REMOVED lines=15> */
[-C--:B------:R-:W-:Y:S01]  /*69f0*/  FMUL R125, R125, R8.reuse ;  /* 0x000000087d7d7220 */ /* 0x080fe20000400000 */
[----:B------:R-:W-:Y:S01]  /*6a00*/  FMUL R120, R120, R8 ;  /* 0x0000000878787220 */ /* 0x000fe20000400000 */
[----:B------:R-:W-:Y:S01]  /*6a10*/  F2FP.SATFINITE.E5M2.F32.PACK_AB_MERGE_C R127, RZ, R127, RZ ;  /* 0x0000007fff7f723e */ /* 0x000fe200048060ff */
[----:B------:R0:W-:Y:S01]  /*6a20*/  @!P4 STG.E.U8 desc[UR16][R14.64+0x11], R5 ;  /* 0x000011050e00c986 */ /* 0x0001e2000c101110 */
[----:B-1----:R-:W-:Y:S01]  /*6a30*/  F2FP.SATFINITE.E5M2.F32.PACK_AB_MERGE_C R25, RZ, R130, RZ ;  /* 0x00000082ff19723e */ /* 0x002fe200048060ff */
[-C--:B------:R-:W-:Y:S01]  /*6a40*/  FMUL R123, R123, R8.reuse ;  /* 0x000000087b7b7220 */ /* 0x080fe20000400000 */
[C---:B------:R-:W-:Y:S01]  /*6a50*/  ISETP.LT.OR P4, PT, R33.reuse, 0x1a, !P0 ;  /* 0x0000001a2100780c */ /* 0x040fe20004781670 */
[----:B------:R-:W-:Y:S01]  /*6a60*/  @!P5 STG.E.U8 desc[UR16][R12.64+0x10], R135 ;  /* 0x000010870c00d986 */ /* 0x000fe2000c101110 */
[C---:B------:R-:W-:Y:S01]  /*6a70*/  ISETP.LT.OR P5, PT, R33.reuse, 0x19, !P2 ;  /* 0x000000192100780c */ /* 0x040fe200057a1670 */
[-C--:B------:R-:W-:Y:S01]  /*6a80*/  FMUL R118, R118, R8.reuse ;  /* 0x0000000876767220 */ /* 0x080fe20000400000 */
[----:B------:R-:W-:Y:S01]  /*6a90*/  F2FP.SATFINITE.E5M2.F32.PACK_AB_MERGE_C R125, RZ, R125, RZ ;  /* 0x0000007dff7d723e */ /* 0x000fe200048060ff */
[----:B------:R1:W-:Y:S01]  /*6aa0*/  @!P6 STG.E.U8 desc[UR16][R12.64+0x11], R25 ;  /* 0x000011190c00e986 */ /* 0x0003e2000c101110 */
[----:B------:R-:W-:Y:S01]  /*6ab0*/  ISETP.LT.OR P6, PT, R33, 0x1a, !P2 ;  /* 0x0000001a2100780c */ /* 0x000fe200057c1670 */
        /* <DEDUP_REMOVED lines=8> */
[-C--:B------:R-:W-:Y:S01]  /*6b40*/  FMUL R114, R114, R8.reuse ;  /* 0x0000000872727220 */ /* 0x080fe20000400000 */
[----:B------:R-:W-:Y:S01]  /*6b50*/  FMUL R112, R112, R8 ;  /* 0x0000000870707220 */ /* 0x000fe20000400000 */
[----:B-1----:R-:W-:Y:S01]  /*6b60*/  F2FP.SATFINITE.E5M2.F32.PACK_AB_MERGE_C R25, RZ, R126, RZ ;  /* 0x0000007eff19723e */ /* 0x002fe200048060ff */
[----:B------:R0:W-:Y:S01]  /*6b70*/  @!P4 STG.E.U8 desc[UR16][R14.64+0x19], R5 ;  /* 0x000019050e00c986 */ /* 0x0001e2000c101110 */
[----:B------:R-:W-:Y:S01]  /*6b80*/  ISETP.LT.OR P4, PT, R33, 0x22, !P0 ;  /* 0x000000222100780c */ /* 0x000fe20004781670 */
[-C--:B------:R-:W-:Y:S01]  /*6b90*/  FMUL R117, R117, R8.reuse ;  /* 0x0000000875757220 */ /* 0x080fe20000400000 */
[----:B------:R-:W-:Y:S01]  /*6ba0*/  F2FP.SATFINITE.E5M2.F32.PACK_AB_MERGE_C R119, RZ, R119, RZ ;  /* 0x00000077ff77723e */ /* 0x000fe200048060ff */
[----:B------:R-:W-:Y:S01]  /*6bb0*/  @!P5 STG.E.U8 desc[UR16][R12.64+0x18], R131 ;  /* 0x000018830c00d986 */ /* 0x000fe2000c101110 */
[----:B------:R-:W-:Y:S01]  /*6bc0*/  ISETP.LT.OR P5, PT, R33, 0x21, !P2 ;  /* 0x000000212100780c */ /* 0x000fe200057a1670 */
[----:B------:R-:W-:Y:S01]  /*6bd0*/  FMUL R115, R115, R8 ;  /* 0x0000000873737220 */ /* 0x000fe20000400000 */
[----:B------:R-:W-:Y:S01]  /*6be0*/  F2FP.SATFINITE.E5M2.F32.PACK_AB_MERGE_C R27, RZ, R112, RZ ;  /* 0x00000070ff1b723e */ /* 0x000fe200048060ff */
[----:B------:R1:W-:Y:S01]  /*6bf0*/  @!P6 STG.E.U8 desc[UR16][R12.64+0x19], R25 ;  /* 0x000019190c00e986 */ /* 0x0003e2000c101110 */
[----:B------:R-:W-:Y:S01]  /*6c00*/  ISETP.LT.OR P6, PT, R33, 0x22, !P2 ;  /* 0x000000222100780c */ /* 0x000fe200057c1670 */
[-C--:B------:R-:W-:Y:S01]  /*6c10*/  FMUL R110, R110, R8.reuse ;  /* 0x000000086e6e7220 */ /* 0x080fe20000400000 */
[-C--:B------:R-:W-:Y:S01]  /*6c20*/  FMUL R113, R113, R8.reuse ;  /* 0x0000000871717220 */ /* 0x080fe20000400000 */
        /* <DEDUP_REMOVED lines=39> */
[-C--:B------:R-:W-:Y:S01]  /*6ea0*/  FMUL R101, R101, R8.reuse ;  /* 0x0000000865657220 */ /* 0x080fe20000400000 */
[----:B------:R-:W-:Y:S01]  /*6eb0*/  @!P1 STG.E.U8 desc[UR16][R14.64+0x30], R121 ;  /* 0x000030790e009986 */ /* 0x000fe2000c101110 */
[----:B------:R-:W-:Y:S01]  /*6ec0*/  ISETP.LT.OR P1, PT, R33, 0x39, !P0 ;  /* 0x000000392100780c */ /* 0x000fe20004721670 */
[-C--:B------:R-:W-:Y:S01]  /*6ed0*/  FMUL R99, R99, R8.reuse ;  /* 0x0000000863637220 */ /* 0x080fe20000400000 */
[----:B------:R-:W-:Y:S01]  /*6ee0*/  ISETP.LT.OR P0, PT, R33, 0x3a, !P0 ;  /* 0x0000003a2100780c */ /* 0x000fe20004701670 */
[----:B------:R-:W-:Y:S01]  /*6ef0*/  FMUL R94, R94, R8 ;  /* 0x000000085e5e7220 */ /* 0x000fe20000400000 */
[----:B0-----:R-:W-:Y:S01]  /*6f00*/  F2FP.SATFINITE.E5M2.F32.PACK_AB_MERGE_C R5, RZ, R116, RZ ;  /* 0x00000074ff05723e */ /* 0x001fe200048060ff */
[-C--:B------:R-:W-:Y:S01]  /*6f10*/  FMUL R92, R92, R8.reuse ;  /* 0x000000085c5c7220 */ /* 0x080fe20000400000 */
[----:B------:R-:W-:Y:S01]  /*6f20*/  F2FP.SATFINITE.E5M2.F32.PACK_AB_MERGE_C R103, RZ, R103, RZ ;  /* 0x00000067ff67723e */ /* 0x000fe200048060ff */
[----:B------:R-:W-:Y:S01]  /*6f30*/  FMUL R95, R95, R8 ;  /* 0x000000085f5f7220 */ /* 0x000fe20000400000 */
[----:B-1----:R-:W-:Y:S01]  /*6f40*/  F2FP.SATFINITE.E5M2.F32.PACK_AB_MERGE_C R25, RZ, R114, RZ ;  /* 0x00000072ff19723e */ /* 0x002fe200048060ff */
[----:B------:R0:W-:Y:S01]  /*6f50*/  @!P4 STG.E.U8 desc[UR16][R14.64+0x31], R5 ;  /* 0x000031050e00c986 */ /* 0x0001e2000c101110 */
[----:B------:R-:W-:Y:S01]  /*6f60*/  ISETP.LT.OR P4, PT, R33, 0x39, !P2 ;  /* 0x000000392100780c */ /* 0x000fe20005781670 */
[-C--:B------:R-:W-:Y:S01]  /*6f70*/  FMUL R97, R97, R8.reuse ;  /* 0x0000000861617220 */ /* 0x080fe20000400000 */
[----:B------:R-:W-:Y:S01]  /*6f80*/  ISETP.LT.OR P2, PT, R33, 0x3a, !P2 ;  /* 0x0000003a2100780c */ /* 0x000fe20005741670 */
[----:B------:R-:W-:Y:S01]  /*6f90*/  @!P5 STG.E.U8 desc[UR16][R12.64+0x30], R119 ;  /* 0x000030770c00d986 */ /* 0x000fe2000c101110 */
[----:B------:R-:W-:Y:S01]  /*6fa0*/  F2FP.SATFINITE.E5M2.F32.PACK_AB_MERGE_C R101, RZ, R101, RZ ;  /* 0x00000065ff65723e */ /* 0x000fe200048060ff */
[-C--:B------:R-:W-:Y:S01]  /*6fb0*/  FMUL R90, R90, R8.reuse ;  /* 0x000000085a5a7220 */ /* 0x080fe20000400000 */
[----:B------:R-:W-:Y:S01]  /*6fc0*/  F2FP.SATFINITE.E5M2.F32.PACK_AB_MERGE_C R99, RZ, R99, RZ ;  /* 0x00000063ff63723e */ /* 0x000fe200048060ff */
[----:B------:R-:W-:Y:S01]  /*6fd0*/  @!P6 STG.E.U8 desc[UR16][R12.64+0x31], R25 ;  /* 0x000031190c00e986 */ /* 0x000fe2000c101110 */
[----:B------:R-:W-:Y:S01]  /*6fe0*/  F2FP.SATFINITE.E5M2.F32.PACK_AB_MERGE_C R95, RZ, R95, RZ ;  /* 0x0000005fff5f723e */ /* 0x000fe200048060ff */
[-C--:B------:R-:W-:Y:S01]  /*6ff0*/  FMUL R22, R22, R8.reuse ;  /* 0x0000000816167220 */ /* 0x080fe20000400000 */
[-C--:B------:R-:W-:Y:S01]  /*7000*/  FMUL R93, R93, R8.reuse ;  /* 0x000000085d5d7220 */ /* 0x080fe20000400000 */
[----:B------:R-:W-:Y:S01]  /*7010*/  @!P0 STG.E.U8 desc[UR16][R14.64+0x39], R27 ;  /* 0x0000391b0e008986 */ /* 0x000fe2000c101110 */
[----:B------:R-:W-:Y:S01]  /*7020*/  ISETP.GE.AND P0, PT, R34, 0x81, PT ;  /* 0x000000812200780c */ /* 0x000fe20003f06270 */
[----:B------:R-:W-:Y:S01]  /*7030*/  FMUL R91, R91, R8 ;  /* 0x000000085b5b7220 */ /* 0x000fe20000400000 */
[----:B0-----:R-:W-:Y:S01]  /*7040*/  F2FP.SATFINITE.E5M2.F32.PACK_AB_MERGE_C R5, RZ, R110, RZ ;  /* 0x0000006eff05723e */ /* 0x001fe200048060ff */
[----:B------:R0:W-:Y:S01]  /*7050*/  @!P1 STG.E.U8 desc[UR16][R14.64+0x38], R117 ;  /* 0x000038750e009986 */ /* 0x0001e2000c101110 */
[C---:B------:R-:W-:Y:S01]  /*7060*/  ISETP.LT.OR P6, PT, R33.reuse, 0x1, !P0 ;  /* 0x000000012100780c */ /* 0x040fe200047c1670 */
[-C--:B------:R-:W-:Y:S01]  /*7070*/  FMUL R88, R88, R8.reuse ;  /* 0x0000000858587220 */ /* 0x080fe20000400000 */
[----:B------:R-:W-:Y:S01]  /*7080*/  ISETP.LT.OR P5, PT, R33, 0x2, !P0 ;  /* 0x000000022100780c */ /* 0x000fe200047a1670 */
[----:B------:R-:W-:Y:S01]  /*7090*/  @!P4 STG.E.U8 desc[UR16][R12.64+0x38], R115 ;  /* 0x000038730c00c986 */ /* 0x000fe2000c101110 */
[----:B------:R-:W-:Y:S01]  /*70a0*/  ISETP.GE.AND P1, PT, R34, 0x89, PT ;  /* 0x000000892200780c */ /* 0x000fe20003f26270 */
[-C--:B------:R-:W-:Y:S01]  /*70b0*/  FMUL R21, R21, R8.reuse ;  /* 0x0000000815157220 */ /* 0x080fe20000400000 */
[----:B------:R-:W-:Y:S01]  /*70c0*/  F2FP.SATFINITE.E5M2.F32.PACK_AB_MERGE_C R97, RZ, R97, RZ ;  /* 0x00000061ff61723e */ /* 0x000fe200048060ff */
[----:B------:R1:W-:Y:S01]  /*70d0*/  @!P2 STG.E.U8 desc[UR16][R12.64+0x39], R5 ;  /* 0x000039050c00a986 */ /* 0x0003e2000c101110 */
[----:B------:R-:W-:Y:S01]  /*70e0*/  ISETP.LT.OR P4, PT, R33, 0x1, !P1 ;  /* 0x000000012100780c */ /* 0x000fe20004f81670 */
[-C--:B------:R-:W-:Y:S01]  /*70f0*/  FMUL R89, R89, R8.reuse ;  /* 0x0000000859597220 */ /* 0x080fe20000400000 */
[----:B------:R-:W-:Y:S01]  /*7100*/  ISETP.LT.OR P2, PT, R33, 0xa, !P0 ;  /* 0x0000000a2100780c */ /* 0x000fe20004741670 */
[----:B------:R-:W-:Y:S01]  /*7110*/  FMUL R23, R23, R8 ;  /* 0x0000000817177220 */ /* 0x000fe20000400000 */
[----:B0-----:R-:W-:Y:S01]  /*7120*/  F2FP.SATFINITE.E5M2.F32.PACK_AB_MERGE_C R15, RZ, R108, RZ ;  /* 0x0000006cff0f723e */ /* 0x001fe200048060ff */
[----:B------:R-:W-:Y:S01]  /*7130*/  @!P6 STG.E.U8 desc[UR16][R10.64], R113 ;  /* 0x000000710a00e986 */ /* 0x000fe2000c101110 */
[C---:B------:R-:W-:Y:S01]  /*7140*/  ISETP.LT.OR P6, PT, R33.reuse, 0x2, !P1 ;  /* 0x000000022100780c */ /* 0x040fe20004fc1670 */
[-C--:B------:R-:W-:Y:S01]  /*7150*/  FMUL R20, R20, R8.reuse ;  /* 0x0000000814147220 */ /* 0x080fe20000400000 */
[----:B------:R-:W-:Y:S01]  /*7160*/  F2FP.SATFINITE.E5M2.F32.PACK_AB_MERGE_C R93, RZ, R93, RZ ;  /* 0x0000005dff5d723e */ /* 0x000fe200048060ff */
[----:B------:R-:W-:Y:S01]  /*7170*/  @!P5 STG.E.U8 desc[UR16][R10.64+0x1], R15 ;  /* 0x0000010f0a00d986 */ /* 0x000fe2000c101110 */
[----:B------:R-:W-:Y:S01]  /*7180*/  ISETP.LT.OR P5, PT, R33, 0x9, !P0 ;  /* 0x000000092100780c */ /* 0x000fe200047a1670 */
[----:B------:R-:W-:Y:S01]  /*7190*/  FMUL R17, R17, R8 ;  /* 0x0000000811117220 */ /* 0x000fe20000400000 */
[----:B-1----:R-:W-:Y:S01]  /*71a0*/  F2FP.SATFINITE.E5M2.F32.PACK_AB_MERGE_C R5, RZ, R106, RZ ;  /* 0x0000006aff05723e */ /* 0x002fe200048060ff */
[----:B------:R-:W-:Y:S01]  /*71b0*/  @!P4 STG.E.U8 desc[UR16][R6.64], R111 ;  /* 0x0000006f0600c986 */ /* 0x000fe2000c101110 */
[----:B------:R-:W-:Y:S01]  /*71c0*/  F2FP.SATFINITE.E5M2.F32.PACK_AB_MERGE_C R13, RZ, R104, RZ ;  /* 0x00000068ff0d723e */ /* 0x000fe200048060ff */
[-C--:B------:R-:W-:Y:S01]  /*71d0*/  FMUL R16, R16, R8.reuse ;  /* 0x0000000810107220 */ /* 0x080fe20000400000 */
[----:B------:R-:W-:Y:S01]  /*71e0*/  ISETP.LT.OR P4, PT, R33, 0x9, !P1 ;  /* 0x000000092100780c */ /* 0x000fe20004f81670 */
[-C--:B------:R-:W-:Y:S01]  /*71f0*/  FMUL R19, R19, R8.reuse ;  /* 0x0000000813137220 */ /* 0x080fe20000400000 */
[----:B------:R-:W-:Y:S01]  /*7200*/  F2FP.SATFINITE.E5M2.F32.PACK_AB_MERGE_C R91, RZ, R91, RZ ;  /* 0x0000005bff5b723e */ /* 0x000fe200048060ff */
[----:B------:R0:W-:Y:S01]  /*7210*/  @!P6 STG.E.U8 desc[UR16][R6.64+0x1], R5 ;  /* 0x000001050600e986 */ /* 0x0001e2000c101110 */
[C---:B------:R-:W-:Y:S01]  /*7220*/  ISETP.LT.OR P6, PT, R33.reuse, 0xa, !P1 ;  /* 0x0000000a2100780c */ /* 0x040fe20004fc1670 */
[----:B------:R-:W-:Y:S01]  /*7230*/  FMUL R18, R18, R8 ;  /* 0x0000000812127220 */ /* 0x000fe20000400000 */
[----:B------:R-:W-:Y:S01]  /*7240*/  F2FP.SATFINITE.E5M2.F32.PACK_AB_MERGE_C R21, RZ, R21, RZ ;  /* 0x00000015ff15723e */ /* 0x000fe200048060ff */
[----:B------:R1:W-:Y:S01]  /*7250*/  @!P2 STG.E.U8 desc[UR16][R10.64+0x9], R13 ;  /* 0x0000090d0a00a986 */ /* 0x0003e2000c101110 */
[----:B------:R-:W-:-:S02]  /*7260*/  ISETP.LT.OR P2, PT, R33, 0x12, !P0 ;  /* 0x000000122100780c */ /* 0x000fc40004741670 */
[----:B------:R-:W-:Y:S01]  /*7270*/  F2FP.SATFINITE.E5M2.F32.PACK_AB_MERGE_C R89, RZ, R89, RZ ;  /* 0x00000059ff59723e */ /* 0x000fe200048060ff */
[----:B------:R-:W-:Y:S01]  /*7280*/  @!P5 STG.E.U8 desc[UR16][R10.64+0x8], R107 ;  /* 0x0000086b0a00d986 */ /* 0x000fe2000c101110 */
[C---:B------:R-:W-:Y:S02]  /*7290*/  ISETP.LT.OR P5, PT, R33.reuse, 0x11, !P0 ;  /* 0x000000112100780c */ /* 0x040fe400047a1670 */
[----:B------:R-:W-:Y:S01]  /*72a0*/  F2FP.SATFINITE.E5M2.F32.PACK_AB_MERGE_C R23, RZ, R23, RZ ;  /* 0x00000017ff17723e */ /* 0x000fe200048060ff */
[----:B------:R-:W-:Y:S01]  /*72b0*/  @!P4 STG.E.U8 desc[UR16][R6.64+0x8], R109 ;  /* 0x0000086d0600c986 */ /* 0x000fe2000c101110 */
[----:B0-----:R-:W-:Y:S02]  /*72c0*/  F2FP.SATFINITE.E5M2.F32.PACK_AB_MERGE_C R5, RZ, R102, RZ ;  /* 0x00000066ff05723e */ /* 0x001fe400048060ff */
[C---:B------:R-:W-:Y:S02]  /*72d0*/  ISETP.LT.OR P4, PT, R33.reuse, 0x11, !P1 ;  /* 0x000000112100780c */ /* 0x040fe40004f81670 */
[----:B-1----:R-:W-:Y:S01]  /*72e0*/  F2FP.SATFINITE.E5M2.F32.PACK_AB_MERGE_C R13, RZ, R98, RZ ;  /* 0x00000062ff0d723e */ /* 0x002fe200048060ff */
[----:B------:R0:W-:Y:S01]  /*72f0*/  @!P6 STG.E.U8 desc[UR16][R6.64+0x9], R5 ;  /* 0x000009050600e986 */ /* 0x0001e2000c101110 */
[----:B------:R-:W-:-:S02]  /*7300*/  ISETP.LT.OR P6, PT, R33, 0x12, !P1 ;  /* 0x000000122100780c */ /* 0x000fc40004fc1670 */
[----:B------:R-:W-:Y:S01]  /*7310*/  F2FP.SATFINITE.E5M2.F32.PACK_AB_MERGE_C R17, RZ, R17, RZ ;  /* 0x00000011ff11723e */ /* 0x000fe200048060ff */
[----:B------:R1:W-:Y:S01]  /*7320*/  @!P2 STG.E.U8 desc[UR16][R10.64+0x11], R13 ;  /* 0x0000110d0a00a986 */ /* 0x0003e2000c101110 */
[C---:B------:R-:W-:Y:S02]  /*7330*/  ISETP.LT.OR P2, PT, R33.reuse, 0x1a, !P0 ;  /* 0x0000001a2100780c */ /* 0x040fe40004741670 */
[----:B------:R-:W-:Y:S01]  /*7340*/  F2FP.SATFINITE.E5M2.F32.PACK_AB_MERGE_C R19, RZ, R19, RZ ;  /* 0x00000013ff13723e */ /* 0x000fe200048060ff */
[----:B------:R-:W-:Y:S01]  /*7350*/  @!P5 STG.E.U8 desc[UR16][R10.64+0x10], R105 ;  /* 0x000010690a00d986 */ /* 0x000fe2000c101110 */
[----:B------:R-:W-:Y:S02]  /*7360*/  ISETP.LT.OR P5, PT, R33, 0x19, !P0 ;  /* 0x000000192100780c */ /* 0x000fe400047a1670 */
[----:B------:R-:W-:Y:S01]  /*7370*/  F2FP.SATFINITE.E5M2.F32.PACK_AB_MERGE_C R15, RZ, R18, RZ ;  /* 0x00000012ff0f723e */ /* 0x000fe200048060ff */
[----:B------:R-:W-:Y:S01]  /*7380*/  @!P4 STG.E.U8 desc[UR16][R6.64+0x10], R103 ;  /* 0x000010670600c986 */ /* 0x000fe2000c101110 */
[----:B0-----:R-:W-:-:S02]  /*7390*/  F2FP.SATFINITE.E5M2.F32.PACK_AB_MERGE_C R5, RZ, R100, RZ ;  /* 0x00000064ff05723e */ /* 0x001fc400048060ff */
[C---:B------:R-:W-:Y:S02]  /*73a0*/  ISETP.LT.OR P4, PT, R33.reuse, 0x19, !P1 ;  /* 0x000000192100780c */ /* 0x040fe40004f81670 */
[----:B-1----:R-:W-:Y:S01]  /*73b0*/  F2FP.SATFINITE.E5M2.F32.PACK_AB_MERGE_C R13, RZ, R96, RZ ;  /* 0x00000060ff0d723e */ /* 0x002fe200048060ff */
[----:B------:R0:W-:Y:S01]  /*73c0*/  @!P6 STG.E.U8 desc[UR16][R6.64+0x11], R5 ;  /* 0x000011050600e986 */ /* 0x0001e2000c101110 */
[----:B------:R-:W-:-:S03]  /*73d0*/  ISETP.LT.OR P6, PT, R33, 0x1a, !P1 ;  /* 0x0000001a2100780c */ /* 0x000fc60004fc1670 */
[----:B------:R1:W-:Y:S01]  /*73e0*/  @!P2 STG.E.U8 desc[UR16][R10.64+0x19], R13 ;  /* 0x0000190d0a00a986 */ /* 0x0003e2000c101110 */
[----:B------:R-:W-:-:S03]  /*73f0*/  ISETP.LT.OR P2, PT, R33, 0x22, !P0 ;  /* 0x000000222100780c */ /* 0x000fc60004741670 */
[----:B------:R-:W-:Y:S01]  /*7400*/  @!P5 STG.E.U8 desc[UR16][R10.64+0x18], R101 ;  /* 0x000018650a00d986 */ /* 0x000fe2000c101110 */
[C---:B------:R-:W-:Y:S02]  /*7410*/  ISETP.LT.OR P5, PT, R33.reuse, 0x21, !P0 ;  /* 0x000000212100780c */ /* 0x040fe400047a1670 */
[----:B0-----:R-:W-:Y:S01]  /*7420*/  F2FP.SATFINITE.E5M2.F32.PACK_AB_MERGE_C R5, RZ, R94, RZ ;  /* 0x0000005eff05723e */ /* 0x001fe200048060ff */
[----:B------:R-:W-:Y:S01]  /*7430*/  @!P4 STG.E.U8 desc[UR16][R6.64+0x18], R99 ;  /* 0x000018630600c986 */ /* 0x000fe2000c101110 */
        /* <DEDUP_REMOVED lines=25> */
[C---:B------:R-:W-:Y:S02]  /*75d0*/  ISETP.LT.OR P2, PT, R33.reuse, 0x39, !P0 ;  /* 0x000000392100780c */ /* 0x040fe40004741670 */
[C---:B------:R-:W-:Y:S01]  /*75e0*/  ISETP.LT.OR P0, PT, R33.reuse, 0x3a, !P0 ;  /* 0x0000003a2100780c */ /* 0x040fe20004701670 */
[----:B------:R1:W-:Y:S01]  /*75f0*/  @!P5 STG.E.U8 desc[UR16][R10.64+0x30], R89 ;  /* 0x000030590a00d986 */ /* 0x0003e2000c101110 */
[C---:B------:R-:W-:Y:S02]  /*7600*/  ISETP.LT.OR P5, PT, R33.reuse, 0x39, !P1 ;  /* 0x000000392100780c */ /* 0x040fe40004fa1670 */
[----:B------:R-:W-:Y:S01]  /*7610*/  ISETP.LT.OR P1, PT, R33, 0x3a, !P1 ;  /* 0x0000003a2100780c */ /* 0x000fe20004f21670 */
[----:B------:R1:W-:Y:S01]  /*7620*/  @!P4 STG.E.U8 desc[UR16][R6.64+0x30], R23 ;  /* 0x000030170600c986 */ /* 0x0003e2000c101110 */
[----:B0-----:R-:W-:-:S05]  /*7630*/  F2FP.SATFINITE.E5M2.F32.PACK_AB_MERGE_C R5, RZ, R20, RZ ;  /* 0x00000014ff05723e */ /* 0x001fca00048060ff */
[----:B------:R1:W-:Y:S04]  /*7640*/  @!P6 STG.E.U8 desc[UR16][R6.64+0x31], R5 ;  /* 0x000031050600e986 */ /* 0x0003e8000c101110 */
[----:B------:R1:W-:Y:S04]  /*7650*/  @!P2 STG.E.U8 desc[UR16][R10.64+0x38], R17 ;  /* 0x000038110a00a986 */ /* 0x0003e8000c101110 */
[----:B------:R1:W-:Y:S04]  /*7660*/  @!P0 STG.E.U8 desc[UR16][R10.64+0x39], R13 ;  /* 0x0000390d0a008986 */ /* 0x0003e8000c101110 */
[----:B------:R1:W-:Y:S04]  /*7670*/  @!P5 STG.E.U8 desc[UR16][R6.64+0x38], R19 ;  /* 0x000038130600d986 */ /* 0x0003e8000c101110 */
[----:B------:R1:W-:Y:S02]  /*7680*/  @!P1 STG.E.U8 desc[UR16][R6.64+0x39], R15 ;  /* 0x0000390f06009986 */ /* 0x0003e4000c101110 */
.L_x_161:
[----:B------:R-:W-:Y:S05]  /*7690*/  BSYNC B0 ;  /* 0x0000000000007941 */ /* 0x000fea0003800000 */
.L_x_31:
[----:B------:R-:W-:Y:S01]  /*76a0*/  ULDC UR6, c[0x0][0xc] ;  /* 0x0000030000067ab9 */ /* 0x000fe20000000800 */
[----:B------:R-:W-:Y:S01]  /*76b0*/  ULDC UR7, c[0x0][0x10] ;  /* 0x0000040000077ab9 */ /* 0x000fe20000000800 */
[----:B01---5:R-:W0:Y:S01]  /*76c0*/  LDC R5, c[0x0][0x14] ;  /* 0x00000500ff057b82 */ /* 0x023e220000000800 */
[----:B------:R-:W-:Y:S01]  /*76d0*/  UIMAD.WIDE.U32 UR6, UR6, UR7, URZ ;  /* 0x00000007060672a5 */ /* 0x000fe2000f8e003f */
[----:B------:R-:W-:Y:S01]  /*76e0*/  PRMT R6, RZ, 0x7610, R6 ;  /* 0x00007610ff067816 */ /* 0x000fe20000000006 */
[----:B------:R-:W-:-:S04]  /*76f0*/  IMAD.MOV.U32 R7, RZ, RZ, -0x1 ;  /* 0xffffffffff077424 */ /* 0x000fc800078e00ff */
[----:B0-----:R-:W-:-:S04]  /*7700*/  IMAD.WIDE.U32 R2, R5, UR6, R2 ;  /* 0x0000000605027c25 */ /* 0x001fc8000f8e0002 */
[----:B------:R-:W-:Y:S01]  /*7710*/  IMAD R5, R5, UR7, RZ ;  /* 0x0000000705057c24 */ /* 0x000fe2000f8e02ff */
[----:B------:R-:W-:Y:S02]  /*7720*/  ULDC.64 UR6, c[0x0][0x650] ;  /* 0x0001940000067ab9 */ /* 0x000fe40000000a00 */
[----:B------:R-:W-:Y:S01]  /*7730*/  ISETP.GE.U32.AND P0, PT, R2, UR6, PT ;  /* 0x0000000602007c0c */ /* 0x000fe2000bf06070 */
[----:B------:R-:W-:Y:S02]  /*7740*/  IMAD.IADD R3, R3, 0x1, R5 ;  /* 0x0000000103037824 */ /* 0x000fe400078e0205 */
[----:B------:R-:W-:-:S03]  /*7750*/  IMAD.MOV.U32 R5, RZ, RZ, -0x1 ;  /* 0xffffffffff057424 */ /* 0x000fc600078e00ff */
[----:B------:R-:W-:-:S13]  /*7760*/  ISETP.GE.U32.AND.EX P0, PT, R3, UR7, PT, P0 ;  /* 0x0000000703007c0c */ /* 0x000fda000bf06100 */
[----:B------:R-:W-:Y:S05]  /*7770*/  @P0 BRA `(.L_x_162) ;  /* 0x0000000400600947 */ /* 0x000fea0003800000 */
[----:B------:R-:W0:Y:S01]  /*7780*/  S2R R20, SR_CTAID.X ;  /* 0x0000000000147919 */ /* 0x000e220000002500 */
[----:B------:R-:W1:Y:S01]  /*7790*/  LDC.64 R14, c[0x0][0x628] ;  /* 0x00018a00ff0e7b82 */ /* 0x000e620000000a00 */
[----:B------:R-:W-:Y:S01]  /*77a0*/  ULDC UR6, c[0x0][0x150] ;  /* 0x0000540000067ab9 */ /* 0x000fe20000000800 */
[----:B--234-:R-:W-:Y:S01]  /*77b0*/  IMAD.MOV.U32 R12, RZ, RZ, R2 ;  /* 0x000000ffff0c7224 */ /* 0x01cfe200078e0002 */
[----:B------:R-:W2:Y:S01]  /*77c0*/  S2R R22, SR_CTAID.Y ;  /* 0x0000000000167919 */ /* 0x000ea20000002600 */
[----:B------:R-:W-:-:S04]  /*77d0*/  IMAD.MOV.U32 R13, RZ, RZ, R3 ;  /* 0x000000ffff0d7224 */ /* 0x000fc800078e0003 */
[----:B------:R-:W3:Y:S08]  /*77e0*/  LDC R23, c[0x0][0x144] ;  /* 0x00005100ff177b82 */ /* 0x000ef00000000800 */
[----:B------:R-:W4:Y:S08]  /*77f0*/  LDC R16, c[0x0][0x630] ;  /* 0x00018c00ff107b82 */ /* 0x000f300000000800 */
[----:B------:R-:W2:Y:S01]  /*7800*/  LDC.64 R18, c[0x0][0x620] ;  /* 0x00018800ff127b82 */ /* 0x000ea20000000a00 */
[----:B-1----:R-:W-:-:S04]  /*7810*/  ISETP.NE.U32.AND P0, PT, R14, RZ, PT ;  /* 0x000000ff0e00720c */ /* 0x002fc80003f05070 */
[----:B------:R-:W-:Y:S02]  /*7820*/  ISETP.NE.AND.EX P0, PT, R15, RZ, PT, P0 ;  /* 0x000000ff0f00720c */ /* 0x000fe40003f05300 */
[----:B0-----:R-:W-:-:S05]  /*7830*/  I2FP.F32.U32 R5, R20 ;  /* 0x0000001400057245 */ /* 0x001fca0000201000 */
[----:B------:R-:W-:-:S04]  /*7840*/  FMUL R5, R5, UR6 ;  /* 0x0000000605057c20 */ /* 0x000fc80008400000 */
[----:B------:R0:W1:Y:S02]  /*7850*/  F2I.U32.TRUNC.NTZ R21, R5 ;  /* 0x0000000500157305 */ /* 0x000064000020f000 */
[----:B---34-:R-:W-:Y:S05]  /*7860*/  @!P0 BRA `(.L_x_163) ;  /* 0x0000000000288947 */ /* 0x018fea0003800000 */
[----:B0-----:R-:W0:Y:S02]  /*7870*/  LDC R5, c[0x0][0x634] ;  /* 0x00018d00ff057b82 */ /* 0x001e240000000800 */
        /* <DEDUP_REMOVED lines=9> */
.L_x_163:
[-CC-:B------:R-:W-:Y:S01]  /*7910*/  SHF.R.U64 R17, R12, R16.reuse, R13.reuse ;  /* 0x000000100c117219 */ /* 0x180fe2000000120d */
[----:B------:R-:W3:Y:S01]  /*7920*/  LDC.64 R28, c[0x0][0x640] ;  /* 0x00019000ff1c7b82 */ /* 0x000ee20000000a00 */
[----:B0-----:R-:W-:Y:S01]  /*7930*/  SHF.R.U32.HI R5, RZ, R16, R13 ;  /* 0x00000010ff057219 */ /* 0x001fe2000001160d */
[----:B-1----:R-:W-:Y:S01]  /*7940*/  IMAD.MOV R21, RZ, RZ, -R21 ;  /* 0x000000ffff157224 */ /* 0x002fe200078e0a15 */
[----:B------:R-:W-:Y:S01]  /*7950*/  IADD3 R11, P0, RZ, -R17, RZ ;  /* 0x80000011ff0b7210 */ /* 0x000fe20007f1e0ff */
[----:B------:R-:W-:Y:S02]  /*7960*/  ULDC UR6, c[0x0][0x154] ;  /* 0x0000550000067ab9 */ /* 0x000fe40000000800 */
[----:B------:R-:W-:Y:S02]  /*7970*/  IMAD R23, R23, R21, R20 ;  /* 0x0000001517177224 */ /* 0x000fe400078e0214 */
[----:B------:R-:W0:Y:S01]  /*7980*/  LDC R12, c[0x0][0x618] ;  /* 0x00018600ff0c7b82 */ /* 0x000e220000000800 */
[----:B------:R-:W-:-:S02]  /*7990*/  IMAD.X R5, RZ, RZ, ~R5, P0 ;  /* 0x000000ffff057224 */ /* 0x000fc400000e0e05 */
[----:B--2---:R-:W-:-:S04]  /*79a0*/  IMAD.WIDE.U32 R6, R11, R18, R2 ;  /* 0x000000120b067225 */ /* 0x004fc800078e0002 */
[----:B------:R-:W-:Y:S01]  /*79b0*/  IMAD R10, R5, R18, RZ ;  /* 0x00000012050a7224 */ /* 0x000fe200078e02ff */
[----:B------:R-:W1:Y:S03]  /*79c0*/  LDC R24, c[0x0][0x608] ;  /* 0x00018200ff187b82 */ /* 0x000e660000000800 */
[----:B------:R-:W-:Y:S02]  /*79d0*/  IMAD R5, R11, R19, R10 ;  /* 0x000000130b057224 */ /* 0x000fe400078e020a */
[----:B------:R-:W-:Y:S02]  /*79e0*/  IMAD.MOV.U32 R11, RZ, RZ, 0x1 ;  /* 0x00000001ff0b7424 */ /* 0x000fe400078e00ff */
[----:B------:R-:W-:Y:S01]  /*79f0*/  IMAD.IADD R5, R7, 0x1, R5 ;  /* 0x0000000107057824 */ /* 0x000fe200078e0205 */
[----:B------:R-:W2:Y:S01]  /*7a00*/  LDC R26, c[0x0][0x658] ;  /* 0x00019600ff1a7b82 */ /* 0x000ea20000000800 */
[----:B------:R-:W-:-:S02]  /*7a10*/  I2FP.F32.U32 R7, R22 ;  /* 0x0000001600077245 */ /* 0x000fc40000201000 */
[----:B---3--:R-:W-:-:S03]  /*7a20*/  ISETP.NE.U32.AND P0, PT, R28, RZ, PT ;  /* 0x000000ff1c00720c */ /* 0x008fc60003f05070 */
[----:B------:R-:W-:Y:S01]  /*7a30*/  FMUL R10, R7, UR6 ;  /* 0x00000006070a7c20 */ /* 0x000fe20008400000 */
[----:B------:R-:W-:Y:S01]  /*7a40*/  ISETP.NE.AND.EX P0, PT, R29, RZ, PT, P0 ;  /* 0x000000ff1d00720c */ /* 0x000fe20003f05300 */
[----:B------:R-:W3:Y:S01]  /*7a50*/  LDC R21, c[0x0][0x148] ;  /* 0x00005200ff157b82 */ /* 0x000ee20000000800 */
[-CC-:B0-----:R-:W-:Y:S01]  /*7a60*/  SHF.R.U64 R16, R6, R12.reuse, R5.reuse ;  /* 0x0000000c06107219 */ /* 0x181fe20000001205 */
[----:B------:R0:W4:Y:S01]  /*7a70*/  F2I.U32.TRUNC.NTZ R18, R10 ;  /* 0x0000000a00127305 */ /* 0x000122000020f000 */
[----:B------:R-:W-:Y:S01]  /*7a80*/  SHF.R.U32.HI R5, RZ, R12, R5 ;  /* 0x0000000cff057219 */ /* 0x000fe20000011605 */
[----:B------:R-:W-:-:S04]  /*7a90*/  IMAD.MOV.U32 R7, RZ, RZ, -0x1 ;  /* 0xffffffffff077424 */ /* 0x000fc800078e00ff */
[----:B------:R-:W0:Y:S01]  /*7aa0*/  LDC R20, c[0x0][0x600] ;  /* 0x00018000ff147b82 */ /* 0x000e220000000800 */
[-CC-:B-1----:R-:W-:Y:S02]  /*7ab0*/  SHF.R.U64 R14, R16, R24.reuse, R5.reuse ;  /* 0x00000018100e7219 */ /* 0x182fe40000001205 */
[----:B------:R-:W-:-:S05]  /*7ac0*/  SHF.R.U32.HI R5, RZ, R24, R5 ;  /* 0x00000018ff057219 */ /* 0x000fca0000011605 */
[----:B------:R-:W1:Y:S01]  /*7ad0*/  LDC R27, c[0x0][0x648] ;  /* 0x00019200ff1b7b82 */ /* 0x000e620000000800 */
[-C--:B--2---:R-:W-:Y:S02]  /*7ae0*/  SHF.L.U32 R6, R7, R26.reuse, RZ ;  /* 0x0000001a07067219 */ /* 0x084fe400000006ff */
[-CC-:B------:R-:W-:Y:S02]  /*7af0*/  SHF.R.U64 R19, R14, R26.reuse, R5.reuse ;  /* 0x0000001a0e137219 */ /* 0x180fe40000001205 */
[----:B------:R-:W-:Y:S02]  /*7b00*/  SHF.R.U32.HI R7, RZ, R26, R5 ;  /* 0x0000001aff077219 */ /* 0x000fe40000011605 */
[----:B------:R-:W-:Y:S01]  /*7b10*/  LOP3.LUT R25, RZ, R6, RZ, 0x33, !PT ;  /* 0x00000006ff197212 */ /* 0x000fe200078e33ff */
[----:B------:R-:W2:Y:S01]  /*7b20*/  LDC R30, c[0x0][0x638] ;  /* 0x00018e00ff1e7b82 */ /* 0x000ea20000000800 */
[----:B------:R-:W-:Y:S01]  /*7b30*/  SHF.L.U32 R26, R11, R26, RZ ;  /* 0x0000001a0b1a7219 */ /* 0x000fe200000006ff */
[----:B------:R-:W-:-:S06]  /*7b40*/  IMAD.MOV.U32 R6, RZ, RZ, R19 ;  /* 0x000000ffff067224 */ /* 0x000fcc00078e0013 */
[----:B------:R-:W0:Y:S01]  /*7b50*/  LDC R31, c[0x0][0x610] ;  /* 0x00018400ff1f7b82 */ /* 0x000e220000000800 */
[----:B----4-:R-:W-:Y:S05]  /*7b60*/  @!P0 BRA `(.L_x_164) ;  /* 0x0000000000288947 */ /* 0x010fea0003800000 */
[----:B------:R-:W4:Y:S02]  /*7b70*/  LDC R6, c[0x0][0x64c] ;  /* 0x00019300ff067b82 */ /* 0x000f240000000800 */
[----:B----4-:R-:W-:-:S05]  /*7b80*/  IADD3 R5, P0, R19, R6, RZ ;  /* 0x0000000613057210 */ /* 0x010fca0007f1e0ff */
[----:B------:R-:W-:-:S04]  /*7b90*/  IMAD.X R15, RZ, RZ, R7, P0 ;  /* 0x000000ffff0f7224 */ /* 0x000fc800000e0607 */
[----:B------:R-:W-:-:S04]  /*7ba0*/  IMAD.WIDE.U32 R6, R15, R28, RZ ;  /* 0x0000001c0f067225 */ /* 0x000fc800078e00ff */
[----:B0-----:R-:W-:-:S04]  /*7bb0*/  IMAD.WIDE.U32 R10, P0, R5, R29, R6 ;  /* 0x0000001d050a7225 */ /* 0x001fc80007800006 */
[----:B------:R-:W-:-:S04]  /*7bc0*/  IMAD.WIDE.U32 R6, R5, R28, RZ ;  /* 0x0000001c05067225 */ /* 0x000fc800078e00ff */
[----:B------:R-:W-:Y:S01]  /*7bd0*/  IMAD.X R13, RZ, RZ, RZ, P0 ;  /* 0x000000ffff0d7224 */ /* 0x000fe200000e06ff */
[----:B------:R-:W-:Y:S01]  /*7be0*/  IADD3 RZ, P0, R7, R10, RZ ;  /* 0x0000000a07ff7210 */ /* 0x000fe20007f1e0ff */
[----:B------:R-:W-:-:S04]  /*7bf0*/  IMAD.MOV.U32 R12, RZ, RZ, R11 ;  /* 0x000000ffff0c7224 */ /* 0x000fc800078e000b */
[----:B------:R-:W-:-:S08]  /*7c00*/  IMAD.WIDE.U32.X R6, R15, R29, R12, P0 ;  /* 0x0000001d0f067225 */ /* 0x000fd000000e040c */
.L_x_164:
[----:B-1----:R-:W-:Y:S01]  /*7c10*/  SHF.R.U64 R5, R6, R27, R7 ;  /* 0x0000001b06057219 */ /* 0x002fe20000001207 */
[----:B0-----:R-:W-:Y:S01]  /*7c20*/  VIADD R7, R20, 0xffffffff ;  /* 0xffffffff14077836 */ /* 0x001fe20000000000 */
[----:B------:R-:W-:Y:S01]  /*7c30*/  LOP3.LUT R32, R14, R25, RZ, 0xc0, !PT ;  /* 0x000000190e207212 */ /* 0x000fe200078ec0ff */
[----:B------:R-:W-:Y:S02]  /*7c40*/  IMAD.MOV R18, RZ, RZ, -R18 ;  /* 0x000000ffff127224 */ /* 0x000fe400078e0a12 */
[----:B------:R-:W-:Y:S01]  /*7c50*/  IMAD.MOV R6, RZ, RZ, -R5 ;  /* 0x000000ffff067224 */ /* 0x000fe200078e0a05 */
[----:B------:R-:W-:Y:S01]  /*7c60*/  LOP3.LUT R16, R16, R7, RZ, 0xc0, !PT ;  /* 0x0000000710107212 */ /* 0x000fe200078ec0ff */
[----:B------:R-:W-:Y:S02]  /*7c70*/  IMAD R32, R26, R5, R32 ;  /* 0x000000051a207224 */ /* 0x000fe400078e0220 */
[----:B---3--:R-:W-:Y:S02]  /*7c80*/  @P3 IMAD R23, R21, R18, R22 ;  /* 0x0000001215173224 */ /* 0x008fe400078e0216 */
[----:B--2---:R-:W-:-:S02]  /*7c90*/  IMAD R5, R6, R30, R19 ;  /* 0x0000001e06057224 */ /* 0x004fc400078e0213 */
[----:B------:R-:W-:Y:S02]  /*7ca0*/  IMAD R32, R32, R31, R23 ;  /* 0x0000001f20207224 */ /* 0x000fe400078e0217 */
[----:B------:R-:W-:Y:S02]  /*7cb0*/  IMAD R5, R5, R20, R16 ;  /* 0x0000001405057224 */ /* 0x000fe400078e0210 */
[----:B------:R-:W-:-:S03]  /*7cc0*/  IMAD.MOV.U32 R6, RZ, RZ, 0x1 ;  /* 0x00000001ff067424 */ /* 0x000fc600078e00ff */
[----:B------:R-:W-:Y:S02]  /*7cd0*/  SEL R7, R5, R32, !P3 ;  /* 0x0000002005077207 */ /* 0x000fe40005800000 */
[----:B------:R-:W-:Y:S01]  /*7ce0*/  SEL R32, R32, R5, !P3 ;  /* 0x0000000520207207 */ /* 0x000fe20005800000 */
[----:B------:R-:W-:-:S07]  /*7cf0*/  IMAD.MOV.U32 R5, RZ, RZ, R17 ;  /* 0x000000ffff057224 */ /* 0x000fce00078e0011 */
.L_x_162:
[----:B------:R-:W-:Y:S01]  /*7d00*/  LOP3.LUT P0, RZ, R6, 0xff, RZ, 0xc0, !PT ;  /* 0x000000ff06ff7812 */ /* 0x000fe2000780c0ff */
[----:B------:R-:W-:-:S12]  /*7d10*/  IMAD.MOV.U32 R6, RZ, RZ, R32 ;  /* 0x000000ffff067224 */ /* 0x000fd800078e0020 */
[----:B------:R-:W-:Y:S05]  /*7d20*/  @P0 BRA `(.L_x_165) ;  /* 0xffffff9000940947 */ /* 0x000fea000383ffff */
[----:B------:R-:W-:Y:S05]  /*7d30*/  EXIT ;  /* 0x000000000000794d */ /* 0x000fea0003800000 */
.L_x_3:
[----:B0-----:R-:W-:Y:S01]  /*7d40*/  ULDC.64 UR4, c[0x0][0x650] ;  /* 0x0001940000047ab9 */ /* 0x001fe20000000a00 */
        /* <DEDUP_REMOVED lines=25> */
.L_x_167:
[--C-:B------:R-:W-:Y:S01]  /*7ee0*/  SHF.R.U64 R16, R14, R18, R15.reuse ;  /* 0x000000120e107219 */ /* 0x100fe2000000120f */
[----:B------:R-:W0:Y:S01]  /*7ef0*/  LDC R22, c[0x0][0x618] ;  /* 0x00018600ff167b82 */ /* 0x000e220000000800 */
[----:B------:R-:W-:Y:S01]  /*7f00*/  I2FP.F32.U32 R7, R8 ;  /* 0x0000000800077245 */ /* 0x000fe20000201000 */
[----:B------:R-:W-:Y:S01]  /*7f10*/  ULDC UR4, c[0x0][0x150] ;  /* 0x0000540000047ab9 */ /* 0x000fe20000000800 */
[----:B------:R-:W-:Y:S02]  /*7f20*/  SHF.R.U32.HI R6, RZ, R18, R15 ;  /* 0x00000012ff067219 */ /* 0x000fe4000001160f */
[----:B------:R-:W-:Y:S01]  /*7f30*/  IADD3 R9, P0, RZ, -R16, RZ ;  /* 0x80000010ff097210 */ /* 0x000fe20007f1e0ff */
[----:B------:R-:W-:Y:S01]  /*7f40*/  FMUL R13, R7, UR4 ;  /* 0x00000004070d7c20 */ /* 0x000fe20008400000 */
[----:B------:R-:W-:Y:S01]  /*7f50*/  ULDC UR4, c[0x0][0x154] ;  /* 0x0000550000047ab9 */ /* 0x000fe20000000800 */
[----:B------:R-:W1:Y:S02]  /*7f60*/  LDC.64 R24, c[0x0][0x640] ;  /* 0x00019000ff187b82 */ /* 0x000e640000000a00 */
[----:B------:R-:W-:-:S02]  /*7f70*/  IMAD.X R11, RZ, RZ, ~R6, P0 ;  /* 0x000000ffff0b7224 */ /* 0x000fc400000e0e06 */
[----:B------:R-:W2:Y:S01]  /*7f80*/  F2I.U32.TRUNC.NTZ R13, R13 ;  /* 0x0000000d000d7305 */ /* 0x000ea2000020f000 */
[----:B------:R-:W-:-:S03]  /*7f90*/  IMAD.WIDE.U32 R6, R9, R20, R2 ;  /* 0x0000001409067225 */ /* 0x000fc600078e0002 */
[----:B------:R-:W3:Y:S01]  /*7fa0*/  LDC R15, c[0x0][0x144] ;  /* 0x00005100ff0f7b82 */ /* 0x000ee20000000800 */
[----:B------:R-:W-:-:S04]  /*7fb0*/  IMAD R12, R11, R20, RZ ;  /* 0x000000140b0c7224 */ /* 0x000fc800078e02ff */
[----:B------:R-:W-:Y:S02]  /*7fc0*/  IMAD R9, R9, R21, R12 ;  /* 0x0000001509097224 */ /* 0x000fe400078e020c */
[----:B------:R-:W-:Y:S01]  /*7fd0*/  IMAD.MOV.U32 R12, RZ, RZ, -0x1 ;  /* 0xffffffffff0c7424 */ /* 0x000fe200078e00ff */
[----:B------:R-:W4:Y:S01]  /*7fe0*/  LDC R18, c[0x0][0x608] ;  /* 0x00018200ff127b82 */ /* 0x000f220000000800 */
[----:B------:R-:W-:Y:S01]  /*7ff0*/  IMAD.IADD R7, R7, 0x1, R9 ;  /* 0x0000000107077824 */ /* 0x000fe200078e0209 */
[----:B------:R-:W-:-:S04]  /*8000*/  I2FP.F32.U32 R9, R10 ;  /* 0x0000000a00097245 */ /* 0x000fc80000201000 */
[-C--:B0-----:R-:W-:Y:S01]  /*8010*/  SHF.R.U64 R14, R6, R22.reuse, R7 ;  /* 0x00000016060e7219 */ /* 0x081fe20000001207 */
[----:B--2---:R-:W-:Y:S01]  /*8020*/  IMAD.MOV R6, RZ, RZ, -R13 ;  /* 0x000000ffff067224 */ /* 0x004fe200078e0a0d */
[----:B------:R-:W0:Y:S01]  /*8030*/  LDC R11, c[0x0][0x658] ;  /* 0x00019600ff0b7b82 */ /* 0x000e220000000800 */
[----:B-1----:R-:W-:Y:S01]  /*8040*/  ISETP.NE.U32.AND P0, PT, R24, RZ, PT ;  /* 0x000000ff1800720c */ /* 0x002fe20003f05070 */
[----:B------:R-:W-:Y:S01]  /*8050*/  FMUL R9, R9, UR4 ;  /* 0x0000000409097c20 */ /* 0x000fe20008400000 */
[----:B------:R-:W-:Y:S02]  /*8060*/  SHF.R.U32.HI R7, RZ, R22, R7 ;  /* 0x00000016ff077219 */ /* 0x000fe40000011607 */
[----:B------:R-:W-:-:S03]  /*8070*/  ISETP.NE.AND.EX P0, PT, R25, RZ, PT, P0 ;  /* 0x000000ff1900720c */ /* 0x000fc60003f05300 */
[----:B------:R-:W1:Y:S01]  /*8080*/  LDC R21, c[0x0][0x148] ;  /* 0x00005200ff157b82 */ /* 0x000e620000000800 */
[----:B---3--:R-:W-:Y:S02]  /*8090*/  IMAD R22, R15, R6, R8 ;  /* 0x000000060f167224 */ /* 0x008fe400078e0208 */
[----:B------:R-:W-:-:S05]  /*80a0*/  IMAD.MOV.U32 R8, RZ, RZ, 0x1 ;  /* 0x00000001ff087424 */ /* 0x000fca00078e00ff */
[----:B------:R-:W2:Y:S01]  /*80b0*/  LDC R20, c[0x0][0x600] ;  /* 0x00018000ff147b82 */ /* 0x000ea20000000800 */
[-CC-:B----4-:R-:W-:Y:S02]  /*80c0*/  SHF.R.U64 R17, R14, R18.reuse, R7.reuse ;  /* 0x000000120e117219 */ /* 0x190fe40000001207 */
[----:B------:R-:W-:Y:S02]  /*80d0*/  SHF.R.U32.HI R6, RZ, R18, R7 ;  /* 0x00000012ff067219 */ /* 0x000fe40000011607 */
[----:B------:R3:W4:Y:S03]  /*80e0*/  F2I.U32.TRUNC.NTZ R18, R9 ;  /* 0x0000000900127305 */ /* 0x000726000020f000 */
[----:B------:R-:W1:Y:S01]  /*80f0*/  LDC R23, c[0x0][0x648] ;  /* 0x00019200ff177b82 */ /* 0x000e620000000800 */
[-C--:B0-----:R-:W-:Y:S02]  /*8100*/  SHF.R.U64 R19, R17, R11.reuse, R6 ;  /* 0x0000000b11137219 */ /* 0x081fe40000001206 */
[----:B------:R-:W-:-:S02]  /*8110*/  SHF.L.U32 R12, R12, R11, RZ ;  /* 0x0000000b0c0c7219 */ /* 0x000fc400000006ff */
[-C--:B------:R-:W-:Y:S01]  /*8120*/  SHF.R.U32.HI R7, RZ, R11.reuse, R6 ;  /* 0x0000000bff077219 */ /* 0x080fe20000011606 */
[----:B------:R-:W-:Y:S01]  /*8130*/  IMAD.MOV.U32 R6, RZ, RZ, R19 ;  /* 0x000000ffff067224 */ /* 0x000fe200078e0013 */
[----:B------:R-:W-:Y:S01]  /*8140*/  SHF.L.U32 R27, R8, R11, RZ ;  /* 0x0000000b081b7219 */ /* 0x000fe200000006ff */
[----:B------:R-:W0:Y:S01]  /*8150*/  LDC R26, c[0x0][0x638] ;  /* 0x00018e00ff1a7b82 */ /* 0x000e220000000800 */
[----:B------:R-:W-:-:S07]  /*8160*/  LOP3.LUT R28, RZ, R12, RZ, 0x33, !PT ;  /* 0x0000000cff1c7212 */ /* 0x000fce00078e33ff */
[----:B------:R-:W0:Y:S01]  /*8170*/  LDC R29, c[0x0][0x610] ;  /* 0x00018400ff1d7b82 */ /* 0x000e220000000800 */
[----:B---34-:R-:W-:Y:S05]  /*8180*/  @!P0 BRA `(.L_x_168) ;  /* 0x0000000000288947 */ /* 0x018fea0003800000 */
        /* <DEDUP_REMOVED lines=10> */
.L_x_168:
[----:B-1----:R-:W-:Y:S01]  /*8230*/  SHF.R.U64 R7, R6, R23, R7 ;  /* 0x0000001706077219 */ /* 0x002fe20000001207 */
[----:B--2---:R-:W-:Y:S01]  /*8240*/  VIADD R9, R20, 0xffffffff ;  /* 0xffffffff14097836 */ /* 0x004fe20000000000 */
[----:B------:R-:W-:Y:S01]  /*8250*/  LOP3.LUT R6, R17, R28, RZ, 0xc0, !PT ;  /* 0x0000001c11067212 */ /* 0x000fe200078ec0ff */
[----:B------:R-:W-:Y:S02]  /*8260*/  IMAD.MOV R18, RZ, RZ, -R18 ;  /* 0x000000ffff127224 */ /* 0x000fe400078e0a12 */
[----:B------:R-:W-:Y:S02]  /*8270*/  IMAD.MOV R8, RZ, RZ, -R7 ;  /* 0x000000ffff087224 */ /* 0x000fe400078e0a07 */
[----:B------:R-:W-:Y:S01]  /*8280*/  IMAD R11, R27, R7, R6 ;  /* 0x000000071b0b7224 */ /* 0x000fe200078e0206 */
[----:B------:R-:W-:Y:S01]  /*8290*/  LOP3.LUT R7, R14, R9, RZ, 0xc0, !PT ;  /* 0x000000090e077212 */ /* 0x000fe200078ec0ff */
[----:B------:R-:W-:Y:S02]  /*82a0*/  @P3 IMAD R22, R21, R18, R10 ;  /* 0x0000001215163224 */ /* 0x000fe400078e020a */
[----:B0-----:R-:W-:-:S02]  /*82b0*/  IMAD R6, R8, R26, R19 ;  /* 0x0000001a08067224 */ /* 0x001fc400078e0213 */
[----:B------:R-:W-:Y:S02]  /*82c0*/  IMAD R11, R11, R29, R22 ;  /* 0x0000001d0b0b7224 */ /* 0x000fe400078e0216 */
[----:B------:R-:W-:Y:S02]  /*82d0*/  IMAD R6, R6, R20, R7 ;  /* 0x0000001406067224 */ /* 0x000fe400078e0207 */
[----:B------:R-:W-:-:S03]  /*82e0*/  IMAD.MOV.U32 R8, RZ, RZ, 0x1 ;  /* 0x00000001ff087424 */ /* 0x000fc600078e00ff */
[----:B------:R-:W-:Y:S02]  /*82f0*/  SEL R14, R6, R11, !P3 ;  /* 0x0000000b060e7207 */ /* 0x000fe40005800000 */
[----:B------:R-:W-:Y:S01]  /*8300*/  SEL R11, R11, R6, !P3 ;  /* 0x000000060b0b7207 */ /* 0x000fe20005800000 */
[----:B------:R-:W-:Y:S01]  /*8310*/  IMAD.MOV.U32 R6, RZ, RZ, R16 ;  /* 0x000000ffff067224 */ /* 0x000fe200078e0010 */
[----:B------:R-:W-:-:S07]  /*8320*/  PRMT R7, R8, 0x7610, R7 ;  /* 0x0000761008077816 */ /* 0x000fce0000000007 */
.L_x_166:
[----:B------:R-:W-:-:S08]  /*8330*/  NOP ;  /* 0x0000000000007918 */ /* 0x000fd00000000000 */
[----:B------:R-:W0:-:S00]  /*8340*/  USETMAXREG.DEALLOC.CTAPOOL 0x28 ;  /* 0x00000028000079c8 */ /* 0x000e0000080e0500 */
[----:B0-----:R-:W-:-:S13]  /*8350*/  ISETP.NE.AND P0, PT, R5, RZ, PT ;  /* 0x000000ff0500720c */ /* 0x001fda0003f05270 */
[----:B------:R-:W-:Y:S05]  /*8360*/  @P0 EXIT ;  /* 0x000000000000094d */ /* 0x000fea0003800000 */
[----:B------:R-:W-:Y:S01]  /*8370*/  LOP3.LUT P0, RZ, R7, 0xff, RZ, 0xc0, !PT ;  /* 0x000000ff07ff7812 */ /* 0x000fe2000780c0ff */
[----:B------:R-:W-:Y:S02]  /*8380*/  IMAD.MOV.U32 R5, RZ, RZ, 0x1 ;  /* 0x00000001ff057424 */ /* 0x000fe400078e00ff */
[----:B------:R-:W-:-:S10]  /*8390*/  IMAD.MOV.U32 R13, RZ, RZ, RZ ;  /* 0x000000ffff0d7224 */ /* 0x000fd400078e00ff */
[----:B------:R-:W-:Y:S05]  /*83a0*/  @!P0 BRA `(.L_x_169) ;  /* 0x0000000c00388947 */ /* 0x000fea0003800000 */
[----:B------:R-:W0:Y:S01]  /*83b0*/  LDC R5, c[0x0][0x28c] ;  /* 0x0000a300ff057b82 */ /* 0x000e220000000800 */
[----:B------:R-:W-:Y:S01]  /*83c0*/  ULDC UR5, c[0x0][0x600] ;  /* 0x0001800000057ab9 */ /* 0x000fe20000000800 */
[----:B------:R-:W-:Y:S01]  /*83d0*/  ULDC UR4, c[0x0][0xc] ;  /* 0x0000030000047ab9 */ /* 0x000fe20000000800 */
[----:B------:R-:W-:Y:S01]  /*83e0*/  UIADD3 UR16, UR5, -0x1, URZ ;  /* 0xffffffff05107890 */ /* 0x000fe2000fffe03f */
[C---:B------:R-:W-:Y:S01]  /*83f0*/  LOP3.LUT P2, RZ, R0.reuse, 0x7f, RZ, 0xc0, !PT ;  /* 0x0000007f00ff7812 */ /* 0x040fe2000784c0ff */
[----:B------:R-:W-:Y:S01]  /*8400*/  ULDC UR6, c[0x0][0x658] ;  /* 0x0001960000067ab9 */ /* 0x000fe20000000800 */
[----:B------:R-:W-:Y:S01]  /*8410*/  ULDC UR5, c[0x0][0x10] ;  /* 0x0000040000057ab9 */ /* 0x000fe20000000800 */
[----:B------:R-:W-:Y:S01]  /*8420*/  UMOV UR7, 0xffffffff ;  /* 0xffffffff00077882 */ /* 0x000fe20000000000 */
[----:B------:R-:W-:Y:S01]  /*8430*/  UMOV UR8, 0x1 ;  /* 0x0000000100087882 */ /* 0x000fe20000000000 */
[----:B------:R-:W-:Y:S01]  /*8440*/  UIMAD.WIDE.U32 UR4, UR4, UR5, URZ ;  /* 0x00000005040472a5 */ /* 0x000fe2000f8e003f */
[----:B------:R-:W-:Y:S01]  /*8450*/  LOP3.LUT P0, RZ, R0, 0x1f, RZ, 0xc0, !PT ;  /* 0x0000001f00ff7812 */ /* 0x000fe2000780c0ff */
[----:B------:R-:W-:Y:S01]  /*8460*/  USHF.L.U32 UR7, UR7, UR6, URZ ;  /* 0x0000000607077299 */ /* 0x000fe2000800063f */
[----:B------:R-:W-:Y:S01]  /*8470*/  BSSY B0, `(.L_x_169) ;  /* 0x00000c1000007945 */ /* 0x000fe20003800000 */
[----:B------:R-:W-:Y:S01]  /*8480*/  USHF.L.U32 UR18, UR8, UR6, URZ ;  /* 0x0000000608127299 */ /* 0x000fe2000800063f */
[----:B------:R-:W-:Y:S01]  /*8490*/  IMAD.MOV.U32 R15, RZ, RZ, 0x1 ;  /* 0x00000001ff0f7424 */ /* 0x000fe200078e00ff */
[----:B------:R-:W-:Y:S01]  /*84a0*/  LOP3.LUT R16, R4, 0x2, RZ, 0xfc, !PT ;  /* 0x0000000204107812 */ /* 0x000fe200078efcff */
[----:B------:R-:W-:Y:S01]  /*84b0*/  ULDC UR6, c[0x0][0x14] ;  /* 0x0000050000067ab9 */ /* 0x000fe20000000800 */
[----:B------:R-:W-:Y:S01]  /*84c0*/  PLOP3.LUT P0, PT, P0, P2, PT, 0x8a, 0x0 ;  /* 0x000000000000781c */ /* 0x000fe20000705172 */
[----:B------:R-:W-:Y:S01]  /*84d0*/  UIMAD.WIDE.U32 UR20, UR4, UR6, URZ ;  /* 0x00000006041472a5 */ /* 0x000fe2000f8e003f */
[----:B------:R-:W-:Y:S01]  /*84e0*/  IMAD.MOV.U32 R13, RZ, RZ, RZ ;  /* 0x000000ffff0d7224 */ /* 0x000fe200078e00ff */
[----:B------:R-:W-:-:S02]  /*84f0*/  UIMAD UR13, UR5, UR6, URZ ;  /* 0x00000006050d72a4 */ /* 0x000fc4000f8e023f */
[----:B------:R-:W-:Y:S01]  /*8500*/  ULOP3.LUT UR17, URZ, UR7, URZ, 0x33, !UPT ;  /* 0x000000073f117292 */ /* 0x000fe2000f8e333f */
[----:B0-----:R-:W-:Y:S01]  /*8510*/  VIADD R5, R5, 0x1f ;  /* 0x0000001f05057836 */ /* 0x001fe20000000000 */
[----:B------:R-:W-:Y:S01]  /*8520*/  UIADD3 UR13, UR21, UR13, URZ ;  /* 0x0000000d150d7290 */ /* 0x000fe2000fffe03f */
[----:B------:R-:W-:-:S03]  /*8530*/  ULDC.64 UR22, c[0x0][0x198] ;  /* 0x0000660000167ab9 */ /* 0x000fc60000000a00 */
[----:B------:R-:W-:-:S04]  /*8540*/  SHF.R.S32.HI R8, RZ, 0x1f, R5 ;  /* 0x0000001fff087819 */ /* 0x000fc80000011405 */
[----:B------:R-:W-:Y:S01]  /*8550*/  LEA.HI R8, R8, R5, RZ, 0x5 ;  /* 0x0000000508087211 */ /* 0x000fe200078f28ff */
[----:B------:R-:W-:-:S03]  /*8560*/  IMAD.MOV.U32 R5, RZ, RZ, 0x1 ;  /* 0x00000001ff057424 */ /* 0x000fc600078e00ff */
[----:B------:R-:W-:-:S05]  /*8570*/  SHF.R.S32.HI R12, RZ, 0x5, R8 ;  /* 0x00000005ff0c7819 */ /* 0x000fca0000011408 */
[----:B------:R-:W-:-:S07]  /*8580*/  VIADD R0, R12, 0x1 ;  /* 0x000000010c007836 */ /* 0x000fce0000000000 */
.L_x_181:
[----:B------:R-:W-:-:S03]  /*8590*/  UMOV UR4, 0xffffffff ;  /* 0xffffffff00047882 */ /* 0x000fc60000000000 */
[----:B------:R-:W-:Y:S05]  /*85a0*/  BRA.DIV UR4, `(.L_x_170) ;  /* 0x0000001204147947 */ /* 0x000fea000b800000 */
[----:B------:R-:W-:-:S13]  /*85b0*/  ELECT P1, URZ, PT ;  /* 0x00000000003f782f */ /* 0x000fda0003820000 */
.L_x_195:
[----:B------:R-:W0:Y:S01]  /*85c0*/  LDC R7, c[0x0][0x28c] ;  /* 0x0000a300ff077b82 */ /* 0x000e220000000800 */
[----:B------:R-:W-:Y:S01]  /*85d0*/  BSSY B1, `(.L_x_171) ;  /* 0x0000037000017945 */ /* 0x000fe20003800000 */
[----:B0-----:R-:W-:-:S13]  /*85e0*/  ISETP.LT.OR P1, PT, R7, 0x1, !P1 ;  /* 0x000000010700780c */ /* 0x001fda0004f21670 */
[----:B------:R-:W-:Y:S05]  /*85f0*/  @P1 BRA `(.L_x_172) ;  /* 0x0000000000d01947 */ /* 0x000fea0003800000 */
[----:B------:R-:W-:Y:S02]  /*8600*/  IMAD.SHL.U32 R14, R14, 0x40, RZ ;  /* 0x000000400e0e7824 */ /* 0x000fe400078e00ff */
[----:B------:R-:W-:Y:S02]  /*8610*/  IMAD.SHL.U32 R17, R11, 0x100, RZ ;  /* 0x000001000b117824 */ /* 0x000fe400078e00ff */
[----:B------:R-:W-:Y:S02]  /*8620*/  IMAD.MOV.U32 R20, RZ, RZ, RZ ;  /* 0x000000ffff147224 */ /* 0x000fe400078e00ff */
[----:B------:R-:W-:Y:S02]  /*8630*/  IMAD.MOV.U32 R7, RZ, RZ, R0 ;  /* 0x000000ffff077224 */ /* 0x000fe400078e0000 */
[----:B------:R-:W-:Y:S02]  /*8640*/  IMAD.MOV.U32 R8, RZ, RZ, R5 ;  /* 0x000000ffff087224 */ /* 0x000fe400078e0005 */
[----:B------:R-:W-:-:S07]  /*8650*/  IMAD.MOV.U32 R9, RZ, RZ, R13 ;  /* 0x000000ffff097224 */ /* 0x000fce00078e000d */
.L_x_176:
[----:B------:R-:W0:Y:S01]  /*8660*/  S2R R11, SR_CgaCtaId ;  /* 0x00000000000b7919 */ /* 0x000e220000008800 */
[----:B------:R-:W-:-:S04]  /*8670*/  MOV R10, 0x400 ;  /* 0x00000400000a7802 */ /* 0x000fc80000000f00 */
[----:B0-----:R-:W-:Y:S02]  /*8680*/  LEA R18, R11, R10, 0x18 ;  /* 0x0000000a0b127211 */ /* 0x001fe400078ec0ff */
[----:B------:R-:W-:Y:S01]  /*8690*/  SHF.L.U32 R10, R8, 0x1f, RZ ;  /* 0x0000001f080a7819 */ /* 0x000fe200000006ff */
[----:B------:R-:W0:Y:S02]  /*86a0*/  @!P2 LDC R11, c[0x0][0x500] ;  /* 0x00014000ff0bab82 */ /* 0x000e240000000800 */
[----:B------:R-:W-:-:S04]  /*86b0*/  IMAD R19, R9, 0x8, R18 ;  /* 0x0000000809137824 */ /* 0x000fc800078e0212 */
[----:B------:R-:W1:Y:S02]  /*86c0*/  SYNCS.PHASECHK.TRANS64.TRYWAIT P1, [R19+URZ+0x38], R10 ;  /* 0x0000380a130075a7 */ /* 0x000e64000802017f */
[----:B-1----:R-:W-:Y:S05]  /*86d0*/  @!P1 BRA `(.L_x_173) ;  /* 0x0000000c00e89947 */ /* 0x002fea0003800000 */
.L_x_196:
[----:B-1----:R-:W-:Y:S01]  /*86e0*/  PRMT R10, R16, 0x9910, RZ ;  /* 0x00009910100a7816 */ /* 0x002fe200000000ff */
[----:B0-----:R0:W-:Y:S03]  /*86f0*/  @!P2 SYNCS.ARRIVE.TRANS64 RZ, [R19+URZ], R11 ;  /* 0x0000000b13ffa9a7 */ /* 0x0011e6000800003f */
[----:B------:R-:W-:-:S13]  /*8700*/  ISETP.NE.AND P1, PT, R10, 0x2, PT ;  /* 0x000000020a00780c */ /* 0x000fda0003f25270 */
[----:B0-----:R-:W-:Y:S05]  /*8710*/  @P1 BRA `(.L_x_174) ;  /* 0x0000000000041947 */ /* 0x001fea0003800000 */
[----:B------:R-:W-:Y:S01]  /*8720*/  BPT.TRAP 0x1 ;  /* 0x000000040000795c */ /* 0x000fe20000300000 */
.L_x_174:
[----:B------:R-:W-:Y:S05]  /*8730*/  @P0 BRA `(.L_x_175) ;  /* 0x0000000000040947 */ /* 0x000fea0003800000 */
[----:B------:R-:W-:Y:S01]  /*8740*/  BPT.TRAP 0x1 ;  /* 0x000000040000795c */ /* 0x000fe20000300000 */
.L_x_175:
[--C-:B------:R-:W-:Y:S01]  /*8750*/  IMAD R10, R9, 0x2000, R18.reuse ;  /* 0x00002000090a7824 */ /* 0x100fe200078e0212 */
[----:B------:R-:W-:Y:S01]  /*8760*/  R2UR UR9, R19 ;  /* 0x00000000130972ca */ /* 0x000fe200000e0000 */
[----:B------:R-:W-:Y:S01]  /*8770*/  IMAD R18, R9, 0x800, R18 ;  /* 0x0000080009127824 */ /* 0x000fe200078e0212 */
[----:B------:R-:W-:Y:S01]  /*8780*/  UIADD3 UR4, UP0, UR22, 0xf0, URZ ;  /* 0x000000f016047890 */ /* 0x000fe2000ff1e03f */
[----:B------:R-:W-:Y:S01]  /*8790*/  VIADD R7, R7, 0xffffffff ;  /* 0xffffffff07077836 */ /* 0x000fe20000000000 */
[----:B------:R-:W-:Y:S01]  /*87a0*/  R2UR UR5, R10 ;  /* 0x000000000a0572ca */ /* 0x000fe200000e0000 */
[----:B------:R-:W-:Y:S01]  /*87b0*/  UIADD3 UR24, UP1, UR22, 0x1f0, URZ ;  /* 0x000001f016187890 */ /* 0x000fe2000ff3e03f */
[----:B------:R-:W-:Y:S01]  /*87c0*/  R2UR UR8, R18 ;  /* 0x00000000120872ca */ /* 0x000fe200000e0000 */
[----:B------:R-:W-:Y:S01]  /*87d0*/  VIADD R9, R9, 0x1 ;  /* 0x0000000109097836 */ /* 0x000fe20000000000 */
[----:B------:R-:W-:Y:S01]  /*87e0*/  R2UR UR11, R17 ;  /* 0x00000000110b72ca */ /* 0x000fe200000e0000 */
[----:B------:R-:W-:Y:S01]  /*87f0*/  UIADD3.X UR25, URZ, UR23, URZ, UP1, !UPT ;  /* 0x000000173f197290 */ /* 0x000fe20008ffe43f */
[----:B------:R-:W-:Y:S01]  /*8800*/  R2UR UR10, R20 ;  /* 0x00000000140a72ca */ /* 0x000fe200000e0000 */
[----:B------:R-:W-:Y:S01]  /*8810*/  UMOV UR6, 0x0 ;  /* 0x0000000000067882 */ /* 0x000fe20000000000 */
[----:B------:R-:W-:Y:S01]  /*8820*/  R2UR UR12, R6 ;  /* 0x00000000060c72ca */ /* 0x000fe200000e0000 */
[----:B------:R-:W-:Y:S01]  /*8830*/  UMOV UR7, 0x10000000 ;  /* 0x1000000000077882 */ /* 0x000fe20000000000 */
[----:B------:R-:W-:Y:S01]  /*8840*/  R2UR UR19, R14 ;  /* 0x000000000e1372ca */ /* 0x000fe200000e0000 */
[----:B------:R-:W-:Y:S01]  /*8850*/  VIADD R20, R20, 0x20 ;  /* 0x0000002014147836 */ /* 0x000fe20000000000 */
[----:B------:R-:W-:Y:S01]  /*8860*/  ISETP.GT.AND P4, PT, R7, 0x1, PT ;  /* 0x000000010700780c */ /* 0x000fe20003f84270 */
[----:B------:R-:W-:Y:S01]  /*8870*/  UIADD3 UR14, UR5, 0x180, URZ ;  /* 0x00000180050e7890 */ /* 0x000fe2000fffe03f */
[----:B------:R-:W-:Y:S01]  /*8880*/  ISETP.NE.AND P1, PT, R9, 0x7, PT ;  /* 0x000000070900780c */ /* 0x000fe20003f25270 */
[----:B------:R-:W-:-:S02]  /*8890*/  UIADD3.X UR5, URZ, UR23, URZ, UP0, !UPT ;  /* 0x000000173f057290 */ /* 0x000fc400087fe43f */
[----:B------:R-:W-:Y:S01]  /*88a0*/  UIADD3 UR15, UR8, 0xe180, URZ ;  /* 0x0000e180080f7890 */ /* 0x000fe2000fffe03f */
[----:B------:R-:W-:Y:S02]  /*88b0*/  SEL R11, RZ, 0x1, P1 ;  /* 0x00000001ff0b7807 */ /* 0x000fe40000800000 */
[----:B------:R-:W-:Y:S01]  /*88c0*/  UMOV UR8, UR14 ;  /* 0x0000000e00087c82 */ /* 0x000fe20008000000 */
[----:B------:R-:W-:Y:S02]  /*88d0*/  SEL R9, R9, RZ, P1 ;  /* 0x000000ff09097207 */ /* 0x000fe40000800000 */
[----:B------:R-:W-:Y:S01]  /*88e0*/  LOP3.LUT R8, R8, R11, RZ, 0x3c, !PT ;  /* 0x0000000b08087212 */ /* 0x000fe200078e3cff */
[----:B------:R0:W-:Y:S02]  /*88f0*/  UTMALDG.3D [UR8], [UR4], desc[UR6] ;  /* 0x00000608040075b4 */ /* 0x0001e40008011000 */
[----:B0-----:R-:W-:Y:S01]  /*8900*/  UMOV UR8, UR15 ;  /* 0x0000000f00087c82 */ /* 0x001fe20008000000 */
[----:B------:R-:W-:-:S02]  /*8910*/  UMOV UR11, UR19 ;  /* 0x00000013000b7c82 */ /* 0x000fc40008000000 */
[----:B------:R0:W-:Y:S02]  /*8920*/  UTMALDG.3D [UR8], [UR24], desc[UR6] ;  /* 0x00000608180075b4 */ /* 0x0001e40008011000 */
[----:B0-----:R-:W-:Y:S05]  /*8930*/  @P4 BRA `(.L_x_176) ;  /* 0xfffffffc00484947 */ /* 0x001fea000383ffff */
.L_x_172:
[----:B------:R-:W-:Y:S05]  /*8940*/  BSYNC B1 ;  /* 0x0000000000017941 */ /* 0x000fea0003800000 */
.L_x_171:
[----:B------:R-:W-:Y:S01]  /*8950*/  LOP3.LUT P5, RZ, R15, 0xff, RZ, 0xc0, !PT ;  /* 0x000000ff0fff7812 */ /* 0x000fe200078ac0ff */
[C---:B------:R-:W-:Y:S01]  /*8960*/  IMAD.IADD R13, R12.reuse, 0x1, R13 ;  /* 0x000000010c0d7824 */ /* 0x040fe200078e020d */
[----:B------:R-:W-:Y:S01]  /*8970*/  ULDC.64 UR4, c[0x0][0x650] ;  /* 0x0001940000047ab9 */ /* 0x000fe20000000a00 */
[C---:B------:R-:W-:Y:S01]  /*8980*/  ISETP.GE.U32.AND P4, PT, R12.reuse, 0x7, PT ;  /* 0x000000070c00780c */ /* 0x040fe20003f86070 */
[----:B------:R-:W-:Y:S01]  /*8990*/  BSSY B1, `(.L_x_177) ;  /* 0x000006c000017945 */ /* 0x000fe20003800000 */
[C---:B------:R-:W-:Y:S01]  /*89a0*/  IMAD.WIDE.U32 R6, R13.reuse, 0x24924925, RZ ;  /* 0x249249250d067825 */ /* 0x040fe200078e00ff */
[----:B------:R-:W-:Y:S02]  /*89b0*/  ISETP.GT.U32.AND P1, PT, R13, 0x6, PT ;  /* 0x000000060d00780c */ /* 0x000fe40003f24070 */
[----:B------:R-:W-:Y:S01]  /*89c0*/  PRMT R15, RZ, 0x7610, R15 ;  /* 0x00007610ff0f7816 */ /* 0x000fe2000000000f */
[----:B------:R-:W-:Y:S01]  /*89d0*/  IMAD.MOV.U32 R11, RZ, RZ, -0x1 ;  /* 0xffffffffff0b7424 */ /* 0x000fe200078e00ff */
[----:B------:R-:W-:Y:S01]  /*89e0*/  ISETP.LT.U32.AND P1, PT, R12, 0x7, P1 ;  /* 0x000000070c00780c */ /* 0x000fe20000f21070 */
[----:B------:R-:W-:-:S02]  /*89f0*/  IMAD.MOV.U32 R14, RZ, RZ, -0x1 ;  /* 0xffffffffff0e7424 */ /* 0x000fc400078e00ff */
[----:B------:R-:W0:Y:S01]  /*8a00*/  @P5 S2R R9, SR_CgaCtaId ;  /* 0x0000000000095919 */ /* 0x000e220000008800 */
[----:B------:R-:W-:Y:S02]  /*8a10*/  SEL R6, RZ, 0x1, !P1 ;  /* 0x00000001ff067807 */ /* 0x000fe40004800000 */
[----:B------:R-:W-:Y:S02]  /*8a20*/  IADD3 R2, P1, R2, UR20, RZ ;  /* 0x0000001402027c10 */ /* 0x000fe4000ff3e0ff */
[----:B------:R-:W-:Y:S02]  /*8a30*/  @P5 MOV R8, 0x400 ;  /* 0x0000040000085802 */ /* 0x000fe40000000f00 */
[----:B------:R-:W-:Y:S02]  /*8a40*/  IADD3.X R3, R3, UR13, RZ, P1, !PT ;  /* 0x0000000d03037c10 */ /* 0x000fe40008ffe4ff */
[----:B------:R-:W-:Y:S02]  /*8a50*/  ISETP.GE.U32.AND P1, PT, R2, UR4, PT ;  /* 0x0000000402007c0c */ /* 0x000fe4000bf26070 */
[----:B------:R-:W-:-:S02]  /*8a60*/  LOP3.LUT R5, R5, R6, RZ, 0x3c, !PT ;  /* 0x0000000605057212 */ /* 0x000fc400078e3cff */
[----:B------:R-:W-:Y:S02]  /*8a70*/  ISETP.GE.U32.AND.EX P1, PT, R3, UR5, PT, P1 ;  /* 0x0000000503007c0c */ /* 0x000fe4000bf26110 */
[----:B0-----:R-:W-:Y:S01]  /*8a80*/  @P5 LEA R8, R9, R8, 0x18 ;  /* 0x0000000809085211 */ /* 0x001fe200078ec0ff */
[----:B------:R-:W-:-:S03]  /*8a90*/  IMAD.IADD R9, R13, 0x1, -R7 ;  /* 0x000000010d097824 */ /* 0x000fc600078e0a07 */
[----:B------:R0:W-:Y:S02]  /*8aa0*/  @P5 SYNCS.ARRIVE.TRANS64.A1T0 RZ, [R8+URZ+0x88], RZ ;  /* 0x000088ff08ff59a7 */ /* 0x0001e4000810003f */
[----:B------:R-:W-:Y:S02]  /*8ab0*/  LEA.HI R9, R9, R7, RZ, 0x1f ;  /* 0x0000000709097211 */ /* 0x000fe400078ff8ff */
[----:B------:R-:W-:Y:S02]  /*8ac0*/  PRMT R7, RZ, 0x7610, R7 ;  /* 0x00007610ff077816 */ /* 0x000fe40000000007 */
[----:B------:R-:W-:-:S04]  /*8ad0*/  SHF.R.U32.HI R6, RZ, 0x2, R9 ;  /* 0x00000002ff067819 */ /* 0x000fc80000011609 */
[----:B------:R-:W-:Y:S01]  /*8ae0*/  @P4 LOP3.LUT R5, R5, 0x1, R6, 0x78, !PT ;  /* 0x0000000105054812 */ /* 0x000fe200078e7806 */
[----:B------:R-:W-:Y:S02]  /*8af0*/  IMAD R13, R6, -0x7, R13 ;  /* 0xfffffff9060d7824 */ /* 0x000fe400078e020d */
[----:B------:R-:W-:Y:S01]  /*8b00*/  IMAD.MOV.U32 R6, RZ, RZ, -0x1 ;  /* 0xffffffffff067424 */ /* 0x000fe200078e00ff */
[----:B0-----:R-:W-:Y:S06]  /*8b10*/  @P1 BRA `(.L_x_178) ;  /* 0x00000004004c1947 */ /* 0x001fec0003800000 */
[----:B------:R-:W-:Y:S01]  /*8b20*/  ULDC.64 UR4, c[0x0][0x628] ;  /* 0x00018a0000047ab9 */ /* 0x000fe20000000a00 */
[----:B------:R-:W0:Y:S01]  /*8b30*/  S2R R17, SR_CTAID.X ;  /* 0x0000000000117919 */ /* 0x000e220000002500 */
[----:B------:R-:W-:Y:S01]  /*8b40*/  ISETP.NE.U32.AND P1, PT, RZ, UR4, PT ;  /* 0x00000004ff007c0c */ /* 0x000fe2000bf25070 */
[----:B------:R-:W-:Y:S01]  /*8b50*/  ULDC UR7, c[0x0][0x630] ;  /* 0x00018c0000077ab9 */ /* 0x000fe20000000800 */
[----:B------:R-:W-:Y:S01]  /*8b60*/  IMAD.MOV.U32 R6, RZ, RZ, R2 ;  /* 0x000000ffff067224 */ /* 0x000fe200078e0002 */
[----:B------:R-:W1:Y:S01]  /*8b70*/  S2R R14, SR_CTAID.Y ;  /* 0x00000000000e7919 */ /* 0x000e620000002600 */
[----:B------:R-:W-:Y:S01]  /*8b80*/  ISETP.NE.AND.EX P1, PT, RZ, UR5, PT, P1 ;  /* 0x00000005ff007c0c */ /* 0x000fe2000bf25310 */
[----:B------:R-:W-:-:S12]  /*8b90*/  IMAD.MOV.U32 R7, RZ, RZ, R3 ;  /* 0x000000ffff077224 */ /* 0x000fd800078e0003 */
[----:B------:R-:W-:Y:S05]  /*8ba0*/  @!P1 BRA `(.L_x_179) ;  /* 0x0000000000289947 */ /* 0x000fea0003800000 */
[----:B------:R-:W-:Y:S02]  /*8bb0*/  ULDC UR6, c[0x0][0x634] ;  /* 0x00018d0000067ab9 */ /* 0x000fe40000000800 */
[----:B------:R-:W-:-:S05]  /*8bc0*/  IADD3 R11, P1, R2, UR6, RZ ;  /* 0x00000006020b7c10 */ /* 0x000fca000ff3e0ff */
[----:B------:R-:W-:-:S04]  /*8bd0*/  IMAD.X R19, RZ, RZ, R3, P1 ;  /* 0x000000ffff137224 */ /* 0x000fc800008e0603 */
[----:B------:R-:W-:-:S04]  /*8be0*/  IMAD.WIDE.U32 R8, R19, UR4, RZ ;  /* 0x0000000413087c25 */ /* 0x000fc8000f8e00ff */
[----:B------:R-:W-:-:S04]  /*8bf0*/  IMAD.WIDE.U32 R8, P1, R11, UR5, R8 ;  /* 0x000000050b087c25 */ /* 0x000fc8000f820008 */
[----:B------:R-:W-:-:S04]  /*8c00*/  IMAD.WIDE.U32 R10, R11, UR4, RZ ;  /* 0x000000040b0a7c25 */ /* 0x000fc8000f8e00ff */
[----:B------:R-:W-:Y:S01]  /*8c10*/  IMAD.X R7, RZ, RZ, RZ, P1 ;  /* 0x000000ffff077224 */ /* 0x000fe200008e06ff */
[----:B------:R-:W-:Y:S01]  /*8c20*/  IADD3 RZ, P1, R11, R8, RZ ;  /* 0x000000080bff7210 */ /* 0x000fe20007f3e0ff */
[----:B------:R-:W-:-:S04]  /*8c30*/  IMAD.MOV.U32 R6, RZ, RZ, R9 ;  /* 0x000000ffff067224 */ /* 0x000fc800078e0009 */
[----:B------:R-:W-:-:S08]  /*8c40*/  IMAD.WIDE.U32.X R6, R19, UR5, R6, P1 ;  /* 0x0000000513067c25 */ /* 0x000fd000088e0406 */
.L_x_179:
[--C-:B------:R-:W-:Y:S01]  /*8c50*/  SHF.R.U64 R10, R6, UR7, R7.reuse ;  /* 0x00000007060a7c19 */ /* 0x100fe20008001207 */
[----:B------:R-:W-:Y:S01]  /*8c60*/  ULDC.64 UR4, c[0x0][0x620] ;  /* 0x0001880000047ab9 */ /* 0x000fe20000000a00 */
[----:B------:R-:W-:Y:S01]  /*8c70*/  SHF.R.U32.HI R6, RZ, UR7, R7 ;  /* 0x00000007ff067c19 */ /* 0x000fe20008011607 */
[----:B------:R-:W2:Y:S01]  /*8c80*/  LDC R22, c[0x0][0x144] ;  /* 0x00005100ff167b82 */ /* 0x000ea20000000800 */
[----:B------:R-:W-:Y:S01]  /*8c90*/  IADD3 R9, P1, RZ, -R10, RZ ;  /* 0x8000000aff097210 */ /* 0x000fe20007f3e0ff */
[----:B------:R-:W-:Y:S01]  /*8ca0*/  ULDC.64 UR8, c[0x0][0x640] ;  /* 0x0001900000087ab9 */ /* 0x000fe20000000a00 */
[----:B0-----:R-:W-:Y:S01]  /*8cb0*/  I2FP.F32.U32 R11, R17 ;  /* 0x00000011000b7245 */ /* 0x001fe20000201000 */
[----:B------:R-:W-:Y:S02]  /*8cc0*/  ULDC UR6, c[0x0][0x608] ;  /* 0x0001820000067ab9 */ /* 0x000fe40000000800 */
[----:B------:R-:W-:Y:S01]  /*8cd0*/  IMAD.X R6, RZ, RZ, ~R6, P1 ;  /* 0x000000ffff067224 */ /* 0x000fe200008e0e06 */
[----:B------:R-:W-:Y:S01]  /*8ce0*/  ISETP.NE.U32.AND P1, PT, RZ, UR8, PT ;  /* 0x00000008ff007c0c */ /* 0x000fe2000bf25070 */
[----:B------:R-:W0:Y:S02]  /*8cf0*/  LDC R19, c[0x0][0x148] ;  /* 0x00005200ff137b82 */ /* 0x000e240000000800 */
[----:B------:R-:W-:Y:S01]  /*8d00*/  IMAD R8, R6, UR4, RZ ;  /* 0x0000000406087c24 */ /* 0x000fe2000f8e02ff */
[----:B------:R-:W-:Y:S01]  /*8d10*/  ISETP.NE.AND.EX P1, PT, RZ, UR9, PT, P1 ;  /* 0x00000009ff007c0c */ /* 0x000fe2000bf25310 */
[----:B------:R-:W-:Y:S01]  /*8d20*/  IMAD.WIDE.U32 R6, R9, UR4, R2 ;  /* 0x0000000409067c25 */ /* 0x000fe2000f8e0002 */
[----:B------:R-:W-:-:S03]  /*8d30*/  ULDC UR4, c[0x0][0x150] ;  /* 0x0000540000047ab9 */ /* 0x000fc60000000800 */
[----:B------:R-:W-:Y:S02]  /*8d40*/  IMAD R9, R9, UR5, R8 ;  /* 0x0000000509097c24 */ /* 0x000fe4000f8e0208 */
[----:B------:R-:W-:Y:S01]  /*8d50*/  FMUL R8, R11, UR4 ;  /* 0x000000040b087c20 */ /* 0x000fe20008400000 */
[----:B------:R-:W-:Y:S01]  /*8d60*/  ULDC UR4, c[0x0][0x618] ;  /* 0x0001860000047ab9 */ /* 0x000fe20000000800 */
[----:B------:R-:W-:Y:S01]  /*8d70*/  ULDC UR5, c[0x0][0x154] ;  /* 0x0000550000057ab9 */ /* 0x000fe20000000800 */
[----:B------:R-:W-:-:S03]  /*8d80*/  IMAD.IADD R7, R7, 0x1, R9 ;  /* 0x0000000107077824 */ /* 0x000fc600078e0209 */
[----:B------:R-:W3:Y:S02]  /*8d90*/  F2I.U32.TRUNC.NTZ R8, R8 ;  /* 0x0000000800087305 */ /* 0x000ee4000020f000 */
[----:B------:R-:W-:Y:S02]  /*8da0*/  SHF.R.U64 R11, R6, UR4, R7 ;  /* 0x00000004060b7c19 */ /* 0x000fe40008001207 */
[----:B-1----:R-:W-:-:S05]  /*8db0*/  I2FP.F32.U32 R6, R14 ;  /* 0x0000000e00067245 */ /* 0x002fca0000201000 */
[----:B------:R-:W-:Y:S01]  /*8dc0*/  FMUL R21, R6, UR5 ;  /* 0x0000000506157c20 */ /* 0x000fe20008400000 */
[----:B------:R-:W-:Y:S01]  /*8dd0*/  SHF.R.U32.HI R6, RZ, UR4, R7 ;  /* 0x00000004ff067c19 */ /* 0x000fe20008011607 */
[----:B------:R-:W-:-:S03]  /*8de0*/  ULDC UR4, c[0x0][0x658] ;  /* 0x0001960000047ab9 */ /* 0x000fc60000000800 */
[--C-:B------:R-:W-:Y:S01]  /*8df0*/  SHF.R.U64 R20, R11, UR6, R6.reuse ;  /* 0x000000060b147c19 */ /* 0x100fe20008001206 */
[----:B------:R-:W1:Y:S01]  /*8e00*/  F2I.U32.TRUNC.NTZ R21, R21 ;  /* 0x0000001500157305 */ /* 0x000e62000020f000 */
[----:B------:R-:W-:Y:S01]  /*8e10*/  SHF.R.U32.HI R7, RZ, UR6, R6 ;  /* 0x00000006ff077c19 */ /* 0x000fe20008011606 */
[----:B---3--:R-:W-:-:S03]  /*8e20*/  IMAD.MOV R8, RZ, RZ, -R8 ;  /* 0x000000ffff087224 */ /* 0x008fc600078e0a08 */
[----:B------:R-:W-:Y:S01]  /*8e30*/  SHF.R.U64 R18, R20, UR4, R7 ;  /* 0x0000000414127c19 */ /* 0x000fe20008001207 */
[----:B--2---:R-:W-:Y:S01]  /*8e40*/  IMAD R17, R22, R8, R17 ;  /* 0x0000000816117224 */ /* 0x004fe200078e0211 */
[----:B------:R-:W-:-:S03]  /*8e50*/  SHF.R.U32.HI R23, RZ, UR4, R7 ;  /* 0x00000004ff177c19 */ /* 0x000fc60008011607 */
[----:B------:R-:W-:Y:S02]  /*8e60*/  IMAD.MOV.U32 R6, RZ, RZ, R18 ;  /* 0x000000ffff067224 */ /* 0x000fe400078e0012 */
[----:B------:R-:W-:Y:S01]  /*8e70*/  IMAD.MOV.U32 R7, RZ, RZ, R23 ;  /* 0x000000ffff077224 */ /* 0x000fe200078e0017 */
[----:B-1----:R-:W-:Y:S06]  /*8e80*/  @!P1 BRA `(.L_x_180) ;  /* 0x0000000000289947 */ /* 0x002fec0003800000 */
[----:B------:R-:W-:Y:S02]  /*8e90*/  ULDC UR4, c[0x0][0x64c] ;  /* 0x0001930000047ab9 */ /* 0x000fe40000000800 */
[----:B------:R-:W-:-:S05]  /*8ea0*/  IADD3 R7, P1, R18, UR4, RZ ;  /* 0x0000000412077c10 */ /* 0x000fca000ff3e0ff */
[----:B------:R-:W-:-:S04]  /*8eb0*/  IMAD.X R23, RZ, RZ, R23, P1 ;  /* 0x000000ffff177224 */ /* 0x000fc800008e0617 */
[----:B------:R-:W-:-:S04]  /*8ec0*/  IMAD.WIDE.U32 R8, R23, UR8, RZ ;  /* 0x0000000817087c25 */ /* 0x000fc8000f8e00ff */
[----:B------:R-:W-:-:S04]  /*8ed0*/  IMAD.WIDE.U32 R8, P1, R7, UR9, R8 ;  /* 0x0000000907087c25 */ /* 0x000fc8000f820008 */
[----:B------:R-:W-:-:S04]  /*8ee0*/  IMAD.WIDE.U32 R6, R7, UR8, RZ ;  /* 0x0000000807067c25 */ /* 0x000fc8000f8e00ff */
[----:B------:R-:W-:Y:S01]  /*8ef0*/  IMAD.MOV.U32 R6, RZ, RZ, R9 ;  /* 0x000000ffff067224 */ /* 0x000fe200078e0009 */
[----:B------:R-:W-:Y:S01]  /*8f00*/  IADD3 RZ, P4, R7, R8, RZ ;  /* 0x0000000807ff7210 */ /* 0x000fe20007f9e0ff */
[----:B------:R-:W-:-:S04]  /*8f10*/  IMAD.X R7, RZ, RZ, RZ, P1 ;  /* 0x000000ffff077224 */ /* 0x000fc800008e06ff */
[----:B------:R-:W-:-:S08]  /*8f20*/  IMAD.WIDE.U32.X R6, R23, UR9, R6, P4 ;  /* 0x0000000917067c25 */ /* 0x000fd0000a0e0406 */
.L_x_180:
[----:B------:R-:W-:Y:S01]  /*8f30*/  ULDC UR4, c[0x0][0x648] ;  /* 0x0001920000047ab9 */ /* 0x000fe20000000800 */
[----:B------:R-:W-:Y:S01]  /*8f40*/  LOP3.LUT R20, R20, UR17, RZ, 0xc0, !PT ;  /* 0x0000001114147c12 */ /* 0x000fe2000f8ec0ff */
[----:B------:R-:W-:Y:S01]  /*8f50*/  IMAD.MOV R21, RZ, RZ, -R21 ;  /* 0x000000ffff157224 */ /* 0x000fe200078e0a15 */
[----:B------:R-:W-:Y:S01]  /*8f60*/  SHF.R.U64 R7, R6, UR4, R7 ;  /* 0x0000000406077c19 */ /* 0x000fe20008001207 */
[----:B------:R-:W-:Y:S01]  /*8f70*/  ULDC UR4, c[0x0][0x638] ;  /* 0x00018e0000047ab9 */ /* 0x000fe20000000800 */
[----:B------:R-:W-:Y:S01]  /*8f80*/  LOP3.LUT R11, R11, UR16, RZ, 0xc0, !PT ;  /* 0x000000100b0b7c12 */ /* 0x000fe2000f8ec0ff */
[----:B0-----:R-:W-:Y:S01]  /*8f90*/  @P3 IMAD R17, R19, R21, R14 ;  /* 0x0000001513113224 */ /* 0x001fe200078e020e */
[----:B------:R-:W-:Y:S01]  /*8fa0*/  ULDC UR5, c[0x0][0x610] ;  /* 0x0001840000057ab9 */ /* 0x000fe20000000800 */
[----:B------:R-:W-:Y:S02]  /*8fb0*/  IMAD.MOV R9, RZ, RZ, -R7 ;  /* 0x000000ffff097224 */ /* 0x000fe400078e0a07 */
[----:B------:R-:W-:-:S02]  /*8fc0*/  IMAD R20, R7, UR18, R20 ;  /* 0x0000001207147c24 */ /* 0x000fc4000f8e0214 */
[----:B------:R-:W-:Y:S01]  /*8fd0*/  IMAD R18, R9, UR4, R18 ;  /* 0x0000000409127c24 */ /* 0x000fe2000f8e0212 */
[----:B------:R-:W-:Y:S01]  /*8fe0*/  ULDC UR4, c[0x0][0x600] ;  /* 0x0001800000047ab9 */ /* 0x000fe20000000800 */
[----:B------:R-:W-:Y:S02]  /*8ff0*/  IMAD R17, R20, UR5, R17 ;  /* 0x0000000514117c24 */ /* 0x000fe4000f8e0211 */
[----:B------:R-:W-:Y:S02]  /*9000*/  IMAD R18, R18, UR4, R11 ;  /* 0x0000000412127c24 */ /* 0x000fe4000f8e020b */
[----:B------:R-:W-:Y:S02]  /*9010*/  IMAD.MOV.U32 R7, RZ, RZ, 0x1 ;  /* 0x00000001ff077424 */ /* 0x000fe400078e00ff */
[----:B------:R-:W-:Y:S01]  /*9020*/  IMAD.MOV.U32 R6, RZ, RZ, R10 ;  /* 0x000000ffff067224 */ /* 0x000fe200078e000a */
[----:B------:R-:W-:Y:S02]  /*9030*/  SEL R14, R18, R17, !P3 ;  /* 0x00000011120e7207 */ /* 0x000fe40005800000 */
[----:B------:R-:W-:-:S07]  /*9040*/  SEL R11, R17, R18, !P3 ;  /* 0x00000012110b7207 */ /* 0x000fce0005800000 */
.L_x_178:
[----:B------:R-:W-:Y:S05]  /*9050*/  BSYNC B1 ;  /* 0x0000000000017941 */ /* 0x000fea0003800000 */
.L_x_177:
[----:B------:R-:W-:-:S13]  /*9060*/  LOP3.LUT P1, RZ, R7, 0xff, RZ, 0xc0, !PT ;  /* 0x000000ff07ff7812 */ /* 0x000fda000782c0ff */
[----:B------:R-:W-:Y:S05]  /*9070*/  @P1 BRA `(.L_x_181) ;  /* 0xfffffff400441947 */ /* 0x000fea000383ffff */
[----:B------:R-:W-:Y:S05]  /*9080*/  BSYNC B0 ;  /* 0x0000000000007941 */ /* 0x000fea0003800000 */
.L_x_169:
[----:B------:R-:W-:-:S03]  /*9090*/  UMOV UR4, 0xffffffff ;  /* 0xffffffff00047882 */ /* 0x000fc60000000000 */
[----:B------:R-:W-:Y:S05]  /*90a0*/  BRA.DIV UR4, `(.L_x_182) ;  /* 0x0000000604887947 */ /* 0x000fea000b800000 */
[----:B------:R-:W-:-:S13]  /*90b0*/  ELECT P0, URZ, PT ;  /* 0x00000000003f782f */ /* 0x000fda0003800000 */
.L_x_199:
[----:B------:R-:W-:Y:S04]  /*90c0*/  BSSY B0, `(.L_x_183) ;  /* 0x0000046000007945 */ /* 0x000fe80003800000 */
[----:B------:R-:W-:Y:S05]  /*90d0*/  @!P0 BRA `(.L_x_184) ;  /* 0x0000000400108947 */ /* 0x000fea0003800000 */
[----:B------:R-:W-:-:S04]  /*90e0*/  LOP3.LUT R4, R4, 0x2, RZ, 0xfc, !PT ;  /* 0x0000000204047812 */ /* 0x000fc800078efcff */
[----:B------:R-:W-:-:S13]  /*90f0*/  ISETP.NE.AND P0, PT, R4, 0x3, PT ;  /* 0x000000030400780c */ /* 0x000fda0003f05270 */
[----:B------:R-:W-:Y:S05]  /*9100*/  @!P0 BRA `(.L_x_185) ;  /* 0x0000000000048947 */ /* 0x000fea0003800000 */
[----:B------:R-:W-:Y:S01]  /*9110*/  BPT.TRAP 0x1 ;  /* 0x000000040000795c */ /* 0x000fe20000300000 */
.L_x_185:
[----:B------:R-:W0:Y:S01]  /*9120*/  S2R R3, SR_CgaCtaId ;  /* 0x0000000000037919 */ /* 0x000e220000008800 */
[----:B------:R-:W-:-:S04]  /*9130*/  MOV R0, 0x400 ;  /* 0x0000040000007802 */ /* 0x000fc80000000f00 */
[----:B0-----:R-:W-:Y:S02]  /*9140*/  LEA R0, R3, R0, 0x18 ;  /* 0x0000000003007211 */ /* 0x001fe400078ec0ff */
[----:B------:R-:W-:-:S03]  /*9150*/  SHF.L.U32 R3, R5, 0x1f, RZ ;  /* 0x0000001f05037819 */ /* 0x000fc600000006ff */
[----:B------:R-:W-:-:S04]  /*9160*/  VIADD R0, R0, 0x38 ;  /* 0x0000003800007836 */ /* 0x000fc80000000000 */
[C---:B------:R-:W-:Y:S02]  /*9170*/  IMAD R6, R13.reuse, 0x8, R0 ;  /* 0x000000080d067824 */ /* 0x040fe400078e0200 */
[----:B------:R-:W-:Y:S02]  /*9180*/  VIADD R13, R13, 0x1 ;  /* 0x000000010d0d7836 */ /* 0x000fe40000000000 */
[----:B------:R-:W0:Y:S03]  /*9190*/  SYNCS.PHASECHK.TRANS64.TRYWAIT P0, [R6+URZ], R3 ;  /* 0x00000003060075a7 */ /* 0x000e26000800017f */
[----:B------:R-:W-:-:S04]  /*91a0*/  ISETP.NE.AND P1, PT, R13, 0x7, PT ;  /* 0x000000070d00780c */ /* 0x000fc80003f25270 */
[----:B------:R-:W-:Y:S02]  /*91b0*/  SEL R2, RZ, 0x1, P1 ;  /* 0x00000001ff027807 */ /* 0x000fe40000800000 */
[----:B------:R-:W-:Y:S02]  /*91c0*/  SEL R13, R13, RZ, P1 ;  /* 0x000000ff0d0d7207 */ /* 0x000fe40000800000 */
[----:B------:R-:W-:-:S03]  /*91d0*/  LOP3.LUT R8, R5, R2, RZ, 0x3c, !PT ;  /* 0x0000000205087212 */ /* 0x000fc600078e3cff */
[----:B------:R-:W-:Y:S01]  /*91e0*/  IMAD R7, R13, 0x8, R0 ;  /* 0x000000080d077824 */ /* 0x000fe200078e0200 */
[----:B------:R-:W-:Y:S01]  /*91f0*/  SHF.L.U32 R4, R8, 0x1f, RZ ;  /* 0x0000001f08047819 */ /* 0x000fe200000006ff */
[----:B0-----:R-:W-:Y:S06]  /*9200*/  @!P0 BRA `(.L_x_186) ;  /* 0x0000000400548947 */ /* 0x001fec0003800000 */
.L_x_200:
[----:B------:R-:W1:Y:S01]  /*9210*/  SYNCS.PHASECHK.TRANS64.TRYWAIT P0, [R7+URZ], R4 ;  /* 0x00000004070075a7 */ /* 0x000e62000800017f */
[----:B------:R-:W-:-:S05]  /*9220*/  VIADD R2, R13, 0x1 ;  /* 0x000000010d027836 */ /* 0x000fca0000000000 */
[----:B------:R-:W-:-:S04]  /*9230*/  ISETP.NE.AND P1, PT, R2, 0x7, PT ;  /* 0x000000070200780c */ /* 0x000fc80003f25270 */
[----:B0-----:R-:W-:Y:S02]  /*9240*/  SEL R3, RZ, 0x1, P1 ;  /* 0x00000001ff037807 */ /* 0x001fe40000800000 */
[----:B------:R-:W-:Y:S02]  /*9250*/  SEL R9, R2, RZ, P1 ;  /* 0x000000ff02097207 */ /* 0x000fe40000800000 */
[----:B------:R-:W-:-:S03]  /*9260*/  LOP3.LUT R8, R8, R3, RZ, 0x3c, !PT ;  /* 0x0000000308087212 */ /* 0x000fc600078e3cff */
[----:B------:R-:W-:Y:S01]  /*9270*/  IMAD R6, R9, 0x8, R0 ;  /* 0x0000000809067824 */ /* 0x000fe200078e0200 */
[----:B------:R-:W-:Y:S01]  /*9280*/  SHF.L.U32 R5, R8, 0x1f, RZ ;  /* 0x0000001f08057819 */ /* 0x000fe200000006ff */
[----:B-1----:R-:W-:Y:S06]  /*9290*/  @!P0 BRA `(.L_x_187) ;  /* 0x0000000400448947 */ /* 0x002fec0003800000 */
.L_x_201:
[----:B------:R-:W1:Y:S01]  /*92a0*/  SYNCS.PHASECHK.TRANS64.TRYWAIT P0, [R6+URZ], R5 ;  /* 0x00000005060075a7 */ /* 0x000e62000800017f */
[----:B------:R-:W-:-:S05]  /*92b0*/  VIADD R2, R9, 0x1 ;  /* 0x0000000109027836 */ /* 0x000fca0000000000 */
[----:B------:R-:W-:-:S04]  /*92c0*/  ISETP.NE.AND P1, PT, R2, 0x7, PT ;  /* 0x000000070200780c */ /* 0x000fc80003f25270 */
[----:B------:R-:W-:Y:S02]  /*92d0*/  SEL R3, RZ, 0x1, P1 ;  /* 0x00000001ff037807 */ /* 0x000fe40000800000 */
[----:B0-----:R-:W-:Y:S02]  /*92e0*/  SEL R7, R2, RZ, P1 ;  /* 0x000000ff02077207 */ /* 0x001fe40000800000 */
[----:B------:R-:W-:-:S03]  /*92f0*/  LOP3.LUT R8, R8, R3, RZ, 0x3c, !PT ;  /* 0x0000000308087212 */ /* 0x000fc600078e3cff */
[----:B------:R-:W-:Y:S01]  /*9300*/  IMAD R9, R7, 0x8, R0 ;  /* 0x0000000807097824 */ /* 0x000fe200078e0200 */
[----:B------:R-:W-:Y:S01]  /*9310*/  SHF.L.U32 R4, R8, 0x1f, RZ ;  /* 0x0000001f08047819 */ /* 0x000fe200000006ff */
[----:B-1----:R-:W-:Y:S06]  /*9320*/  @!P0 BRA `(.L_x_188) ;  /* 0x0000000400348947 */ /* 0x002fec0003800000 */
.L_x_202:
[----:B------:R-:W1:Y:S01]  /*9330*/  SYNCS.PHASECHK.TRANS64.TRYWAIT P0, [R9+URZ], R4 ;  /* 0x00000004090075a7 */ /* 0x000e62000800017f */
[----:B------:R-:W-:-:S05]  /*9340*/  VIADD R2, R7, 0x1 ;  /* 0x0000000107027836 */ /* 0x000fca0000000000 */
[----:B------:R-:W-:-:S04]  /*9350*/  ISETP.NE.AND P1, PT, R2, 0x7, PT ;  /* 0x000000070200780c */ /* 0x000fc80003f25270 */
[----:B------:R-:W-:Y:S02]  /*9360*/  SEL R3, RZ, 0x1, P1 ;  /* 0x00000001ff037807 */ /* 0x000fe40000800000 */
[----:B------:R-:W-:Y:S02]  /*9370*/  SEL R7, R2, RZ, P1 ;  /* 0x000000ff02077207 */ /* 0x000fe40000800000 */
[----:B------:R-:W-:-:S03]  /*9380*/  LOP3.LUT R8, R8, R3, RZ, 0x3c, !PT ;  /* 0x0000000308087212 */ /* 0x000fc600078e3cff */
[----:B------:R-:W-:Y:S01]  /*9390*/  IMAD R10, R7, 0x8, R0 ;  /* 0x00000008070a7824 */ /* 0x000fe200078e0200 */
[----:B0-----:R-:W-:Y:S01]  /*93a0*/  SHF.L.U32 R5, R8, 0x1f, RZ ;  /* 0x0000001f08057819 */ /* 0x001fe200000006ff */
[----:B-1----:R-:W-:Y:S06]  /*93b0*/  @!P0 BRA `(.L_x_189) ;  /* 0x0000000400248947 */ /* 0x002fec0003800000 */
.L_x_203:
[----:B------:R-:W1:Y:S01]  /*93c0*/  SYNCS.PHASECHK.TRANS64.TRYWAIT P0, [R10+URZ], R5 ;  /* 0x000000050a0075a7 */ /* 0x000e62000800017f */
[----:B------:R-:W-:-:S05]  /*93d0*/  VIADD R2, R7, 0x1 ;  /* 0x0000000107027836 */ /* 0x000fca0000000000 */
[----:B------:R-:W-:-:S04]  /*93e0*/  ISETP.NE.AND P1, PT, R2, 0x7, PT ;  /* 0x000000070200780c */ /* 0x000fc80003f25270 */
[----:B------:R-:W-:Y:S02]  /*93f0*/  SEL R3, RZ, 0x1, P1 ;  /* 0x00000001ff037807 */ /* 0x000fe40000800000 */
[----:B------:R-:W-:Y:S02]  /*9400*/  SEL R7, R2, RZ, P1 ;  /* 0x000000ff02077207 */ /* 0x000fe40000800000 */
[----:B0-----:R-:W-:-:S03]  /*9410*/  LOP3.LUT R9, R8, R3, RZ, 0x3c, !PT ;  /* 0x0000000308097212 */ /* 0x001fc600078e3cff */
[----:B------:R-:W-:Y:S01]  /*9420*/  IMAD R11, R7, 0x8, R0 ;  /* 0x00000008070b7824 */ /* 0x000fe200078e0200 */
[----:B------:R-:W-:Y:S01]  /*9430*/  SHF.L.U32 R6, R9, 0x1f, RZ ;  /* 0x0000001f09067819 */ /* 0x000fe200000006ff */
[----:B-1----:R-:W-:Y:S06]  /*9440*/  @!P0 BRA `(.L_x_190) ;  /* 0x0000000400148947 */ /* 0x002fec0003800000 */
.L_x_204:
[----:B------:R-:W1:Y:S01]  /*9450*/  SYNCS.PHASECHK.TRANS64.TRYWAIT P0, [R11+URZ], R6 ;  /* 0x000000060b0075a7 */ /* 0x000e62000800017f */
[----:B------:R-:W-:-:S05]  /*9460*/  VIADD R2, R7, 0x1 ;  /* 0x0000000107027836 */ /* 0x000fca0000000000 */
[----:B------:R-:W-:-:S04]  /*9470*/  ISETP.NE.AND P1, PT, R2, 0x7, PT ;  /* 0x000000070200780c */ /* 0x000fc80003f25270 */
[----:B------:R-:W-:Y:S02]  /*9480*/  SEL R4, RZ, 0x1, P1 ;  /* 0x00000001ff047807 */ /* 0x000fe40000800000 */
[----:B------:R-:W-:Y:S02]  /*9490*/  SEL R3, R2, RZ, P1 ;  /* 0x000000ff02037207 */ /* 0x000fe40000800000 */
[----:B------:R-:W-:Y:S01]  /*94a0*/  LOP3.LUT R4, R9, R4, RZ, 0x3c, !PT ;  /* 0x0000000409047212 */ /* 0x000fe200078e3cff */
[----:B-1----:R-:W-:Y:S06]  /*94b0*/  @!P0 BRA `(.L_x_191) ;  /* 0x00000004000c8947 */ /* 0x002fec0003800000 */
.L_x_205:
[----:B------:R-:W-:Y:S01]  /*94c0*/  IMAD R3, R3, 0x8, R0 ;  /* 0x0000000803037824 */ /* 0x000fe200078e0200 */
[----:B------:R-:W-:-:S07]  /*94d0*/  SHF.L.U32 R0, R4, 0x1f, RZ ;  /* 0x0000001f04007819 */ /* 0x000fce00000006ff */
.L_x_192:
[----:B--2---:R2:W3:Y:S02]  /*94e0*/  SYNCS.PHASECHK.TRANS64.TRYWAIT P0, [R3+URZ], R0 ;  /* 0x00000000030075a7 */ /* 0x0044e4000800017f */
[----:B---3--:R-:W-:Y:S05]  /*94f0*/  @!P0 NANOSLEEP.SYNCS 0x989680 ;  /* 0x009896800000895d */ /* 0x008fea0003900000 */
[----:B------:R-:W3:Y:S02]  /*9500*/  @!P0 SYNCS.PHASECHK.TRANS64 P0, [R3+URZ], R0 ;  /* 0x00000000030085a7 */ /* 0x000ee4000800007f */
[----:B---3--:R-:W-:Y:S05]  /*9510*/  @!P0 BRA `(.L_x_192) ;  /* 0xfffffffc00f08947 */ /* 0x008fea000383ffff */
.L_x_184:
[----:B------:R-:W-:Y:S05]  /*9520*/  BSYNC B0 ;  /* 0x0000000000007941 */ /* 0x000fea0003800000 */
.L_x_183:
[----:B------:R-:W-:Y:S05]  /*9530*/  EXIT ;  /* 0x000000000000794d */ /* 0x000fea0003800000 */
.L_x_17:
[----:B-1----:R-:W-:-:S04]  /*9540*/  IMAD.U32 R11, RZ, RZ, UR7 ;  /* 0x00000007ff0b7e24 */ /* 0x002fc8000f8e00ff */
[----:B------:R1:W4:Y:S03]  /*9550*/  SYNCS.PHASECHK.TRANS64.TRYWAIT P0, [R11+URZ], R10 ;  /* 0x0000000a0b0075a7 */ /* 0x000326000800017f */
[----:B----4-:R-:W-:Y:S05]  /*9560*/  @!P0 NANOSLEEP.SYNCS 0x989680 ;  /* 0x009896800000895d */ /* 0x010fea0003900000 */
[----:B------:R-:W4:Y:S02]  /*9570*/  @!P0 SYNCS.PHASECHK.TRANS64 P0, [R11+URZ], R10 ;  /* 0x0000000a0b0085a7 */ /* 0x000f24000800007f */
[----:B----4-:R-:W-:Y:S05]  /*9580*/  @!P0 BRA `(.L_x_17) ;  /* 0xfffffffc00ec8947 */ /* 0x010fea000383ffff */
[----:B------:R-:W-:Y:S05]  /*9590*/  BRA `(.L_x_16) ;  /* 0xffffff80000c7947 */ /* 0x000fea000383ffff */
.L_x_23:
[----:B-1----:R-:W-:-:S04]  /*95a0*/  IMAD.U32 R12, RZ, RZ, UR12 ;  /* 0x0000000cff0c7e24 */ /* 0x002fc8000f8e00ff */
[----:B------:R1:W4:Y:S03]  /*95b0*/  SYNCS.PHASECHK.TRANS64.TRYWAIT P0, [R12+URZ], R11 ;  /* 0x0000000b0c0075a7 */ /* 0x000326000800017f */
[----:B----4-:R-:W-:Y:S05]  /*95c0*/  @!P0 NANOSLEEP.SYNCS 0x989680 ;  /* 0x009896800000895d */ /* 0x010fea0003900000 */
[----:B------:R-:W4:Y:S02]  /*95d0*/  @!P0 SYNCS.PHASECHK.TRANS64 P0, [R12+URZ], R11 ;  /* 0x0000000b0c0085a7 */ /* 0x000f24000800007f */
[----:B----4-:R-:W-:Y:S05]  /*95e0*/  @!P0 BRA `(.L_x_23) ;  /* 0xfffffffc00ec8947 */ /* 0x010fea000383ffff */
[----:B------:R-:W-:Y:S05]  /*95f0*/  BRA `(.L_x_22) ;  /* 0xffffff8800487947 */ /* 0x000fea000383ffff */
.L_x_170:
[----:B------:R-:W-:Y:S01]  /*9600*/  BSSY B1, `(.L_x_193) ;  /* 0x0000006000017945 */ /* 0x000fe20003800000 */
[----:B------:R-:W-:-:S07]  /*9610*/  IMAD.MOV.U32 R7, RZ, RZ, -0x1 ;  /* 0xffffffffff077424 */ /* 0x000fce00078e00ff */
[----:B------:R-:W-:Y:S05]  /*9620*/  WARPSYNC.COLLECTIVE R7, `(.L_x_194) ;  /* 0x00000000070c7348 */ /* 0x000fea0003c00000 */
[----:B------:R-:W-:Y:S02]  /*9630*/  ELECT P1, UR62, PT ;  /* 0x00000000003e782f */ /* 0x000fe40003820000 */
[----:B------:R-:W-:Y:S01]  /*9640*/  MOV R7, UR62 ;  /* 0x0000003e00077c02 */ /* 0x000fe20008000f00 */
[----:B------:R-:W-:Y:S10]  /*9650*/  ENDCOLLECTIVE ;  /* 0x000000000000791b */ /* 0x000ff40003800000 */
.L_x_194:
[----:B------:R-:W-:Y:S05]  /*9660*/  BSYNC B1 ;  /* 0x0000000000017941 */ /* 0x000fea0003800000 */
.L_x_193:
[----:B------:R-:W-:Y:S05]  /*9670*/  BRA `(.L_x_195) ;  /* 0xffffffec00d07947 */ /* 0x000fea000383ffff */
.L_x_173:
[----:B-1----:R1:W2:Y:S02]  /*9680*/  SYNCS.PHASECHK.TRANS64.TRYWAIT P1, [R19+URZ+0x38], R10 ;  /* 0x0000380a130075a7 */ /* 0x0022a4000802017f */
[----:B--2---:R-:W-:Y:S05]  /*9690*/  @!P1 NANOSLEEP.SYNCS 0x989680 ;  /* 0x009896800000995d */ /* 0x004fea0003900000 */
[----:B------:R-:W2:Y:S02]  /*96a0*/  @!P1 SYNCS.PHASECHK.TRANS64 P1, [R19+URZ+0x38], R10 ;  /* 0x0000380a130095a7 */ /* 0x000ea4000802007f */
[----:B--2---:R-:W-:Y:S05]  /*96b0*/  @!P1 BRA `(.L_x_173) ;  /* 0xfffffffc00f09947 */ /* 0x004fea000383ffff */
[----:B------:R-:W-:Y:S05]  /*96c0*/  BRA `(.L_x_196) ;  /* 0xfffffff000047947 */ /* 0x000fea000383ffff */
.L_x_182:
[----:B------:R-:W-:Y:S01]  /*96d0*/  BSSY B0, `(.L_x_197) ;  /* 0x0000006000007945 */ /* 0x000fe20003800000 */
[----:B------:R-:W-:-:S07]  /*96e0*/  IMAD.MOV.U32 R7, RZ, RZ, -0x1 ;  /* 0xffffffffff077424 */ /* 0x000fce00078e00ff */
[----:B------:R-:W-:Y:S05]  /*96f0*/  WARPSYNC.COLLECTIVE R7, `(.L_x_198) ;  /* 0x00000000070c7348 */ /* 0x000fea0003c00000 */
[----:B------:R-:W-:Y:S02]  /*9700*/  ELECT P1, UR62, PT ;  /* 0x00000000003e782f */ /* 0x000fe40003820000 */
[----:B------:R-:W-:Y:S01]  /*9710*/  MOV R7, UR62 ;  /* 0x0000003e00077c02 */ /* 0x000fe20008000f00 */
[----:B------:R-:W-:Y:S10]  /*9720*/  ENDCOLLECTIVE ;  /* 0x000000000000791b */ /* 0x000ff40003800000 */
.L_x_198:
[----:B------:R-:W-:Y:S05]  /*9730*/  BSYNC B0 ;  /* 0x0000000000007941 */ /* 0x000fea0003800000 */
.L_x_197:
[----:B------:R-:W-:Y:S01]  /*9740*/  PLOP3.LUT P0, PT, P1, PT, PT, 0x80, 0x0 ;  /* 0x000000000000781c */ /* 0x000fe20000f0f070 */
[----:B------:R-:W-:-:S12]  /*9750*/  BRA `(.L_x_199) ;  /* 0xfffffff800587947 */ /* 0x000fd8000383ffff */
.L_x_186:
[----:B0-----:R0:W1:Y:S02]  /*9760*/  SYNCS.PHASECHK.TRANS64.TRYWAIT P0, [R6+URZ], R3 ;  /* 0x00000003060075a7 */ /* 0x001064000800017f */
[----:B-1----:R-:W-:Y:S05]  /*9770*/  @!P0 NANOSLEEP.SYNCS 0x989680 ;  /* 0x009896800000895d */ /* 0x002fea0003900000 */
[----:B------:R-:W1:Y:S02]  /*9780*/  @!P0 SYNCS.PHASECHK.TRANS64 P0, [R6+URZ], R3 ;  /* 0x00000003060085a7 */ /* 0x000e64000800007f */
[----:B-1----:R-:W-:Y:S05]  /*9790*/  @!P0 BRA `(.L_x_186) ;  /* 0xfffffffc00f08947 */ /* 0x002fea000383ffff */
[----:B------:R-:W-:Y:S05]  /*97a0*/  BRA `(.L_x_200) ;  /* 0xfffffff800987947 */ /* 0x000fea000383ffff */
.L_x_187:
[----:B0-----:R0:W1:Y:S02]  /*97b0*/  SYNCS.PHASECHK.TRANS64.TRYWAIT P0, [R7+URZ], R4 ;  /* 0x00000004070075a7 */ /* 0x001064000800017f */
[----:B-1----:R-:W-:Y:S05]  /*97c0*/  @!P0 NANOSLEEP.SYNCS 0x989680 ;  /* 0x009896800000895d */ /* 0x002fea0003900000 */
[----:B------:R-:W1:Y:S02]  /*97d0*/  @!P0 SYNCS.PHASECHK.TRANS64 P0, [R7+URZ], R4 ;  /* 0x00000004070085a7 */ /* 0x000e64000800007f */
[----:B-1----:R-:W-:Y:S05]  /*97e0*/  @!P0 BRA `(.L_x_187) ;  /* 0xfffffffc00f08947 */ /* 0x002fea000383ffff */
[----:B------:R-:W-:Y:S05]  /*97f0*/  BRA `(.L_x_201) ;  /* 0xfffffff800a87947 */ /* 0x000fea000383ffff */
.L_x_188:
[----:B0-----:R0:W1:Y:S02]  /*9800*/  SYNCS.PHASECHK.TRANS64.TRYWAIT P0, [R6+URZ], R5 ;  /* 0x00000005060075a7 */ /* 0x001064000800017f */
[----:B-1----:R-:W-:Y:S05]  /*9810*/  @!P0 NANOSLEEP.SYNCS 0x989680 ;  /* 0x009896800000895d */ /* 0x002fea0003900000 */
[----:B------:R-:W1:Y:S02]  /*9820*/  @!P0 SYNCS.PHASECHK.TRANS64 P0, [R6+URZ], R5 ;  /* 0x00000005060085a7 */ /* 0x000e64000800007f */
[----:B-1----:R-:W-:Y:S05]  /*9830*/  @!P0 BRA `(.L_x_188) ;  /* 0xfffffffc00f08947 */ /* 0x002fea000383ffff */
[----:B------:R-:W-:Y:S05]  /*9840*/  BRA `(.L_x_202) ;  /* 0xfffffff800b87947 */ /* 0x000fea000383ffff */
.L_x_189:
[----:B0-----:R0:W1:Y:S02]  /*9850*/  SYNCS.PHASECHK.TRANS64.TRYWAIT P0, [R9+URZ], R4 ;  /* 0x00000004090075a7 */ /* 0x001064000800017f */
[----:B-1----:R-:W-:Y:S05]  /*9860*/  @!P0 NANOSLEEP.SYNCS 0x989680 ;  /* 0x009896800000895d */ /* 0x002fea0003900000 */
[----:B------:R-:W1:Y:S02]  /*9870*/  @!P0 SYNCS.PHASECHK.TRANS64 P0, [R9+URZ], R4 ;  /* 0x00000004090085a7 */ /* 0x000e64000800007f */
[----:B-1----:R-:W-:Y:S05]  /*9880*/  @!P0 BRA `(.L_x_189) ;  /* 0xfffffffc00f08947 */ /* 0x002fea000383ffff */
[----:B------:R-:W-:Y:S05]  /*9890*/  BRA `(.L_x_203) ;  /* 0xfffffff800c87947 */ /* 0x000fea000383ffff */
.L_x_190:
[----:B0-----:R0:W1:Y:S02]  /*98a0*/  SYNCS.PHASECHK.TRANS64.TRYWAIT P0, [R10+URZ], R5 ;  /* 0x000000050a0075a7 */ /* 0x001064000800017f */
[----:B-1----:R-:W-:Y:S05]  /*98b0*/  @!P0 NANOSLEEP.SYNCS 0x989680 ;  /* 0x009896800000895d */ /* 0x002fea0003900000 */
[----:B------:R-:W1:Y:S02]  /*98c0*/  @!P0 SYNCS.PHASECHK.TRANS64 P0, [R10+URZ], R5 ;  /* 0x000000050a0085a7 */ /* 0x000e64000800007f */
[----:B-1----:R-:W-:Y:S05]  /*98d0*/  @!P0 BRA `(.L_x_190) ;  /* 0xfffffffc00f08947 */ /* 0x002fea000383ffff */
[----:B------:R-:W-:Y:S05]  /*98e0*/  BRA `(.L_x_204) ;  /* 0xfffffff800d87947 */ /* 0x000fea000383ffff */
.L_x_191:
[----:B-1----:R1:W2:Y:S02]  /*98f0*/  SYNCS.PHASECHK.TRANS64.TRYWAIT P0, [R11+URZ], R6 ;  /* 0x000000060b0075a7 */ /* 0x0022a4000800017f */
[----:B--2---:R-:W-:Y:S05]  /*9900*/  @!P0 NANOSLEEP.SYNCS 0x989680 ;  /* 0x009896800000895d */ /* 0x004fea0003900000 */
[----:B------:R-:W2:Y:S02]  /*9910*/  @!P0 SYNCS.PHASECHK.TRANS64 P0, [R11+URZ], R6 ;  /* 0x000000060b0085a7 */ /* 0x000ea4000800007f */
[----:B--2---:R-:W-:Y:S05]  /*9920*/  @!P0 BRA `(.L_x_191) ;  /* 0xfffffffc00f08947 */ /* 0x004fea000383ffff */
[----:B------:R-:W-:Y:S05]  /*9930*/  BRA `(.L_x_205) ;  /* 0xfffffff800e07947 */ /* 0x000fea000383ffff */
.L_x_206:
[----:B------:R-:W-:-:S00]  /*9940*/  BRA `(.L_x_206) ;  /* 0xfffffffc00fc7947 */ /* 0x000fc0000383ffff */
[----:B------:R-:W-:-:S00]  /*9950*/  NOP ;  /* 0x0000000000007918 */ /* 0x000fc00000000000 */
        /* <DEDUP_REMOVED lines=10> */
.L_x_207:


//--------------------- .nv.shared._ZN7cutlass13device_kernelINS_4gemm6kernel13GemmUniversalIN4cute5tupleIJiiiiEEENS1_10collective13CollectiveMmaINS1_37MainloopSm90TmaGmmaWarpSpecializedFP8ILi7ENS5_IJNS4_1CILi1EEESB_SB_EEENS1_35KernelTmaWarpSpecializedCooperativeEEENS5_IJNSA_ILi256EEENSA_ILi64EEENSA_ILi32EEEEEENS_12float_e5m2_tENS5_IJlSB_lEEESJ_SK_NS4_8TiledMMAINS4_8MMA_AtomIJNS4_4SM904GMMA30MMA_64x64x32_F32E5M2E5M2_SS_TNILNSO_7ScaleInE1ELSQ_1EEEEEENS4_6LayoutINS5_IJNSA_ILi2EEESB_SB_EEENS5_IJSB_NSA_ILi0EEESW_EEEEENS5_IJNS4_10UnderscoreESZ_SZ_EEEEENS4_13SM90_TMA_LOADENS4_14ComposedLayoutINS4_7SwizzleILi1ELi4ELi3EEENS4_18smem_ptr_flag_bitsILi8EEENST_INS5_IJNSA_ILi8EEESH_EEENS5_IJSH_SB_EEEEEEEvNS4_8identityES12_S1C_vS1D_EENS_8epilogue10collective6detail29Sm90TmaWarpSpecializedAdapterINS1G_15DefaultEpilogueISJ_SK_SK_NS1F_6thread17LinearCombinationISJ_Li1EffLNS1K_9ScaleType4KindE0ELNS_15FloatRoundStyleE2ESJ_EENS1_15EpilogueDefaultEEEEEvvEEEEvNT_6ParamsE --------------------------
	.section	.nv.shared._ZN7cutlass13device_kernelINS_4gemm6kernel13GemmUniversalIN4cute5tupleIJiiiiEEENS1_10collective13CollectiveMmaINS1_37MainloopSm90TmaGmmaWarpSpecializedFP8ILi7ENS5_IJNS4_1CILi1EEESB_SB_EEENS1_35KernelTmaWarpSpecializedCooperativeEEENS5_IJNSA_ILi256EEENSA_ILi64EEENSA_ILi32EEEEEENS_12float_e5m2_tENS5_IJlSB_lEEESJ_SK_NS4_8TiledMMAINS4_8MMA_AtomIJNS4_4SM904GMMA30MMA_64x64x32_F32E5M2E5M2_SS_TNILNSO_7ScaleInE1ELSQ_1EEEEEENS4_6LayoutINS5_IJNSA_ILi2EEESB_SB_EEENS5_IJSB_NSA_ILi0EEESW_EEEEENS5_IJNS4_10UnderscoreESZ_SZ_EEEEENS4_13SM90_TMA_LOADENS4_14ComposedLayoutINS4_7SwizzleILi1ELi4ELi3EEENS4_18smem_ptr_flag_bitsILi8EEENST_INS5_IJNSA_ILi8EEESH_EEENS5_IJSH_SB_EEEEEEEvNS4_8identityES12_S1C_vS1D_EENS_8epilogue10collective6detail29Sm90TmaWarpSpecializedAdapterINS1G_15DefaultEpilogueISJ_SK_SK_NS1F_6thread17LinearCombinationISJ_Li1EffLNS1K_9ScaleType4KindE0ELNS_15FloatRoundStyleE2ESJ_EENS1_15EpilogueDefaultEEEEEvvEEEEvNT_6ParamsE,"aw",@nobits
	.sectionflags	@""
	.align	16
	.zero		1024


//--------------------- .nv.shared.reserved.0     --------------------------
	.section	.nv.shared.reserved.0,"aw",@nobits
	.weak		__nv_reservedSMEM_offset_0_alias
	.size		__nv_reservedSMEM_offset_0_alias, 0, 0
	.other		__nv_reservedSMEM_offset_0_alias,@"STO_CUDA_RESERVED_SHARED STV_DEFAULT"
__nv_reservedSMEM_offset_0_alias:
	.zero		0


//--------------------- .nv.global                --------------------------
	.section	.nv.global,"aw",@nobits
.nv.global:
	.type		_ZN40_INTERNAL_83d6d0fa_4_k_cu_4dedf6d6_214294cute1_E,@object
	.size		_ZN40_INTERNAL_83d6d0fa_4_k_cu_4dedf6d6_214294cute1_E,(_ZN40_INTERNAL_83d6d0fa_4_k_cu_4dedf6d6_214294cuda3std3__45__cpo6cbeginE - _ZN40_INTERNAL_83d6d0fa_4_k_cu_4dedf6d6_214294cute1_E)
_ZN40_INTERNAL_83d6d0fa_4_k_cu_4dedf6d6_214294cute1_E:
	.zero		1
	.type		_ZN40_INTERNAL_83d6d0fa_4_k_cu_4dedf6d6_214294cuda3std3__45__cpo6cbeginE,@object
	.size		_ZN40_INTERNAL_83d6d0fa_4_k_cu_4dedf6d6_214294cuda3std3__45__cpo6cbeginE,(_ZN40_INTERNAL_83d6d0fa_4_k_cu_4dedf6d6_214294cuda3std3__48in_placeE - _ZN40_INTERNAL_83d6d0fa_4_k_cu_4dedf6d6_214294cuda3std3__45__cpo6cbeginE)
_ZN40_INTERNAL_83d6d0fa_4_k_cu_4dedf6d6_214294cuda3std3__45__cpo6cbeginE:
	.zero		1
	.type		_ZN40_INTERNAL_83d6d0fa_4_k_cu_4dedf6d6_214294cuda3std3__48in_placeE,@object
	.size		_ZN40_INTERNAL_83d6d0fa_4_k_cu_4dedf6d6_214294cuda3std3__48in_placeE,(_ZN40_INTERNAL_83d6d0fa_4_k_cu_4dedf6d6_214294cuda3std6ranges3__45__cpo9iter_moveE - _ZN40_INTERNAL_83d6d0fa_4_k_cu_4dedf6d6_214294cuda3std3__48in_placeE)
_ZN40_INTERNAL_83d6d0fa_4_k_cu_4dedf6d6_214294cuda3std3__48in_placeE:
	.zero		1
	.type		_ZN40_INTERNAL_83d6d0fa_4_k_cu_4dedf6d6_214294cuda3std6ranges3__45__cpo9iter_moveE,@object
	.size		_ZN40_INTERNAL_83d6d0fa_4_k_cu_4dedf6d6_214294cuda3std6ranges3__45__cpo9iter_moveE,(_ZN40_INTERNAL_83d6d0fa_4_k_cu_4dedf6d6_214294cuda3std3__45__cpo5beginE - _ZN40_INTERNAL_83d6d0fa_4_k_cu_4dedf6d6_214294cuda3std6ranges3__45__cpo9iter_moveE)
_ZN40_INTERNAL_83d6d0fa_4_k_cu_4dedf6d6_214294cuda3std6ranges3__45__cpo9iter_moveE:
	.zero		1
	.type		_ZN40_INTERNAL_83d6d0fa_4_k_cu_4dedf6d6_214294cuda3std3__45__cpo5beginE,@object
	.size		_ZN40_INTERNAL_83d6d0fa_4_k_cu_4dedf6d6_214294cuda3std3__45__cpo5beginE,(_ZN40_INTERNAL_83d6d0fa_4_k_cu_4dedf6d6_214294cuda3std3__442_GLOBAL__N__83d6d0fa_4_k_cu_4dedf6d6_214296ignoreE - _ZN40_INTERNAL_83d6d0fa_4_k_cu_4dedf6d6_214294cuda3std3__45__cpo5beginE)
_ZN40_INTERNAL_83d6d0fa_4_k_cu_4dedf6d6_214294cuda3std3__45__cpo5beginE:
	.zero		1
	.type		_ZN40_INTERNAL_83d6d0fa_4_k_cu_4dedf6d6_214294cuda3std3__442_GLOBAL__N__83d6d0fa_4_k_cu_4dedf6d6_214296ignoreE,@object
	.size		_ZN40_INTERNAL_83d6d0fa_4_k_cu_4dedf6d6_214294cuda3std3__442_GLOBAL__N__83d6d0fa_4_k_cu_4dedf6d6_214296ignoreE,(_ZN40_INTERNAL_83d6d0fa_4_k_cu_4dedf6d6_214294cute7productE - _ZN40_INTERNAL_83d6d0fa_4_k_cu_4dedf6d6_214294cuda3std3__442_GLOBAL__N__83d6d0fa_4_k_cu_4dedf6d6_214296ignoreE)
_ZN40_INTERNAL_83d6d0fa_4_k_cu_4dedf6d6_214294cuda3std3__442_GLOBAL__N__83d6d0fa_4_k_cu_4dedf6d6_214296ignoreE:
	.zero		1
	.type		_ZN40_INTERNAL_83d6d0fa_4_k_cu_4dedf6d6_214294cute7productE,@object
	.size		_ZN40_INTERNAL_83d6d0fa_4_k_cu_4dedf6d6_214294cute7productE,(_ZN40_INTERNAL_83d6d0fa_4_k_cu_4dedf6d6_214294cuda3std3__45__cpo3endE - _ZN40_INTERNAL_83d6d0fa_4_k_cu_4dedf6d6_214294cute7productE)
_ZN40_INTERNAL_83d6d0fa_4_k_cu_4dedf6d6_214294cute7productE:
	.zero		1
	.type		_ZN40_INTERNAL_83d6d0fa_4_k_cu_4dedf6d6_214294cuda3std3__45__cpo3endE,@object
	.size		_ZN40_INTERNAL_83d6d0fa_4_k_cu_4dedf6d6_214294cuda3std3__45__cpo3endE,(_ZN40_INTERNAL_83d6d0fa_4_k_cu_4dedf6d6_214294cuda3std3__419piecewise_constructE - _ZN40_INTERNAL_83d6d0fa_4_k_cu_4dedf6d6_214294cuda3std3__45__cpo3endE)
_ZN40_INTERNAL_83d6d0fa_4_k_cu_4dedf6d6_214294cuda3std3__45__cpo3endE:
	.zero		1
	.type		_ZN40_INTERNAL_83d6d0fa_4_k_cu_4dedf6d6_214294cuda3std3__419piecewise_constructE,@object
	.size		_ZN40_INTERNAL_83d6d0fa_4_k_cu_4dedf6d6_214294cuda3std3__419piecewise_constructE,(_ZN40_INTERNAL_83d6d0fa_4_k_cu_4dedf6d6_214294cuda3std3__45__cpo4cendE - _ZN40_INTERNAL_83d6d0fa_4_k_cu_4dedf6d6_214294cuda3std3__419piecewise_constructE)
_ZN40_INTERNAL_83d6d0fa_4_k_cu_4dedf6d6_214294cuda3std3__419piecewise_constructE:
	.zero		1
	.type		_ZN40_INTERNAL_83d6d0fa_4_k_cu_4dedf6d6_214294cuda3std3__45__cpo4cendE,@object
	.size		_ZN40_INTERNAL_83d6d0fa_4_k_cu_4dedf6d6_214294cuda3std3__45__cpo4cendE,(_ZN40_INTERNAL_83d6d0fa_4_k_cu_4dedf6d6_214294cuda3std6ranges3__45__cpo4swapE - _ZN40_INTERNAL_83d6d0fa_4_k_cu_4dedf6d6_214294cuda3std3__45__cpo4cendE)
_ZN40_INTERNAL_83d6d0fa_4_k_cu_4dedf6d6_214294cuda3std3__45__cpo4cendE:
	.zero		1
	.type		_ZN40_INTERNAL_83d6d0fa_4_k_cu_4dedf6d6_214294cuda3std6ranges3__45__cpo4swapE,@object
	.size		_ZN40_INTERNAL_83d6d0fa_4_k_cu_4dedf6d6_214294cuda3std6ranges3__45__cpo4swapE,(.L_7 - _ZN40_INTERNAL_83d6d0fa_4_k_cu_4dedf6d6_214294cuda3std6ranges3__45__cpo4swapE)
_ZN40_INTERNAL_83d6d0fa_4_k_cu_4dedf6d6_214294cuda3std6ranges3__45__cpo4swapE:
	.zero		1
.L_7:


//--------------------- .nv.constant0._ZN7cutlass13device_kernelINS_4gemm6kernel13GemmUniversalIN4cute5tupleIJiiiiEEENS1_10collective13CollectiveMmaINS1_37MainloopSm90TmaGmmaWarpSpecializedFP8ILi7ENS5_IJNS4_1CILi1EEESB_SB_EEENS1_35KernelTmaWarpSpecializedCooperativeEEENS5_IJNSA_ILi256EEENSA_ILi64EEENSA_ILi32EEEEEENS_12float_e5m2_tENS5_IJlSB_lEEESJ_SK_NS4_8TiledMMAINS4_8MMA_AtomIJNS4_4SM904GMMA30MMA_64x64x32_F32E5M2E5M2_SS_TNILNSO_7ScaleInE1ELSQ_1EEEEEENS4_6LayoutINS5_IJNSA_ILi2EEESB_SB_EEENS5_IJSB_NSA_ILi0EEESW_EEEEENS5_IJNS4_10UnderscoreESZ_SZ_EEEEENS4_13SM90_TMA_LOADENS4_14ComposedLayoutINS4_7SwizzleILi1ELi4ELi3EEENS4_18smem_ptr_flag_bitsILi8EEENST_INS5_IJNSA_ILi8EEESH_EEENS5_IJSH_SB_EEEEEEEvNS4_8identityES12_S1C_vS1D_EENS_8epilogue10collective6detail29Sm90TmaWarpSpecializedAdapterINS1G_15DefaultEpilogueISJ_SK_SK_NS1F_6thread17LinearCombinationISJ_Li1EffLNS1K_9ScaleType4KindE0ELNS_15FloatRoundStyleE2ESJ_EENS1_15EpilogueDefaultEEEEEvvEEEEvNT_6ParamsE --------------------------
	.section	.nv.constant0._ZN7cutlass13device_kernelINS_4gemm6kernel13GemmUniversalIN4cute5tupleIJiiiiEEENS1_10collective13CollectiveMmaINS1_37MainloopSm90TmaGmmaWarpSpecializedFP8ILi7ENS5_IJNS4_1CILi1EEESB_SB_EEENS1_35KernelTmaWarpSpecializedCooperativeEEENS5_IJNSA_ILi256EEENSA_ILi64EEENSA_ILi32EEEEEENS_12float_e5m2_tENS5_IJlSB_lEEESJ_SK_NS4_8TiledMMAINS4_8MMA_AtomIJNS4_4SM904GMMA30MMA_64x64x32_F32E5M2E5M2_SS_TNILNSO_7ScaleInE1ELSQ_1EEEEEENS4_6LayoutINS5_IJNSA_ILi2EEESB_SB_EEENS5_IJSB_NSA_ILi0EEESW_EEEEENS5_IJNS4_10UnderscoreESZ_SZ_EEEEENS4_13SM90_TMA_LOADENS4_14ComposedLayoutINS4_7SwizzleILi1ELi4ELi3EEENS4_18smem_ptr_flag_bitsILi8EEENST_INS5_IJNSA_ILi8EEESH_EEENS5_IJSH_SB_EEEEEEEvNS4_8identityES12_S1C_vS1D_EENS_8epilogue10collective6detail29Sm90TmaWarpSpecializedAdapterINS1G_15DefaultEpilogueISJ_SK_SK_NS1F_6thread17LinearCombinationISJ_Li1EffLNS1K_9ScaleType4KindE0ELNS_15FloatRoundStyleE2ESJ_EENS1_15EpilogueDefaultEEEEEvvEEEEvNT_6ParamsE,"a",@progbits
	.sectionflags	@""
	.align	4
.nv.constant0._ZN7cutlass13device_kernelINS_4gemm6kernel13GemmUniversalIN4cute5tupleIJiiiiEEENS1_10collective13CollectiveMmaINS1_37MainloopSm90TmaGmmaWarpSpecializedFP8ILi7ENS5_IJNS4_1CILi1EEESB_SB_EEENS1_35KernelTmaWarpSpecializedCooperativeEEENS5_IJNSA_ILi256EEENSA_ILi64EEENSA_ILi32EEEEEENS_12float_e5m2_tENS5_IJlSB_lEEESJ_SK_NS4_8TiledMMAINS4_8MMA_AtomIJNS4_4SM904GMMA30MMA_64x64x32_F32E5M2E5M2_SS_TNILNSO_7ScaleInE1ELSQ_1EEEEEENS4_6LayoutINS5_IJNSA_ILi2EEESB_SB_EEENS5_IJSB_NSA_ILi0EEESW_EEEEENS5_IJNS4_10UnderscoreESZ_SZ_EEEEENS4_13SM90_TMA_LOADENS4_14ComposedLayoutINS4_7SwizzleILi1ELi4ELi3EEENS4_18smem_ptr_flag_bitsILi8EEENST_INS5_IJNSA_ILi8EEESH_EEENS5_IJSH_SB_EEEEEEEvNS4_8identityES12_S1C_vS1D_EENS_8epilogue10collective6detail29Sm90TmaWarpSpecializedAdapterINS1G_15DefaultEpilogueISJ_SK_SK_NS1F_6thread17LinearCombinationISJ_Li1EffLNS1K_9ScaleType4KindE0ELNS_15FloatRoundStyleE2ESJ_EENS1_15EpilogueDefaultEEEEEvvEEEEvNT_6ParamsE:
	.zero		1664


//--------------------- SYMBOLS --------------------------

	.type		.nv.reservedSmem.offset0,@object
	.size		.nv.reservedSmem.offset0,0x4
